//
// Generated by NVIDIA NVVM Compiler
//
// Compiler Build ID: CL-36424714
// Cuda compilation tools, release 13.0, V13.0.88
// Based on NVVM 20.0.0
//

.version 9.0
.target sm_100
.address_size 64

	// .globl	_Z12naiveCalcAccP4Boidi

.visible .entry _Z12naiveCalcAccP4Boidi(
	.param .u64 .ptr .align 1 _Z12naiveCalcAccP4Boidi_param_0,
	.param .u32 _Z12naiveCalcAccP4Boidi_param_1
)
{
	.reg .pred 	%p<154>;
	.reg .b32 	%r<207>;
	.reg .b32 	%f<3>;
	.reg .b64 	%rd<55>;
	.reg .b64 	%fd<677>;

	ld.param.u64 	%rd16, [_Z12naiveCalcAccP4Boidi_param_0];
	ld.param.u32 	%r87, [_Z12naiveCalcAccP4Boidi_param_1];
	cvta.to.global.u64 	%rd1, %rd16;
	mov.u32 	%r89, %ctaid.x;
	mov.u32 	%r90, %ntid.x;
	mov.u32 	%r91, %tid.x;
	mad.lo.s32 	%r1, %r89, %r90, %r91;
	mul.wide.s32 	%rd17, %r1, 48;
	add.s64 	%rd18, %rd1, %rd17;
	ld.global.f64 	%fd1, [%rd18];
	ld.global.f64 	%fd2, [%rd18+8];
	ld.global.f64 	%fd3, [%rd18+16];
	ld.global.f64 	%fd4, [%rd18+24];
	ld.global.f64 	%fd623, [%rd18+32];
	ld.global.f64 	%fd624, [%rd18+40];
	setp.lt.s32 	%p1, %r87, 1;
	mov.b32 	%r175, 0;
	mov.f64 	%fd603, 0d0000000000000000;
	mov.f64 	%fd604, %fd603;
	@%p1 bra 	$L__BB0_13;
	setp.lt.u32 	%p2, %r87, 8;
	mov.f64 	%fd604, 0d0000000000000000;
	mov.b32 	%r170, 0;
	mov.u32 	%r175, %r170;
	mov.f64 	%fd603, %fd604;
	@%p2 bra 	$L__BB0_4;
	neg.s32 	%r163, %r1;
	add.s64 	%rd52, %rd1, 192;
	mov.f64 	%fd604, 0d0000000000000000;
	mov.b32 	%r164, 0;
	and.b32  	%r170, %r87, 2147483640;
	mov.u32 	%r175, %r164;
$L__BB0_3:
	.pragma "nounroll";
	ld.global.f64 	%fd181, [%rd52+-192];
	sub.f64 	%fd182, %fd1, %fd181;
	ld.global.f64 	%fd183, [%rd52+-184];
	sub.f64 	%fd184, %fd2, %fd183;
	mul.f64 	%fd185, %fd184, %fd184;
	fma.rn.f64 	%fd186, %fd182, %fd182, %fd185;
	sqrt.rn.f64 	%fd187, %fd186;
	setp.le.f64 	%p3, %fd187, 0d4044000000000000;
	setp.ne.s32 	%p4, %r163, 0;
	and.pred  	%p5, %p4, %p3;
	add.f64 	%fd188, %fd603, %fd181;
	add.f64 	%fd189, %fd604, %fd183;
	selp.f64 	%fd190, %fd188, %fd603, %p5;
	selp.f64 	%fd191, %fd189, %fd604, %p5;
	selp.u32 	%r95, 1, 0, %p5;
	add.s32 	%r96, %r175, %r95;
	add.s32 	%r97, %r164, 1;
	ld.global.f64 	%fd192, [%rd52+-144];
	sub.f64 	%fd193, %fd1, %fd192;
	ld.global.f64 	%fd194, [%rd52+-136];
	sub.f64 	%fd195, %fd2, %fd194;
	mul.f64 	%fd196, %fd195, %fd195;
	fma.rn.f64 	%fd197, %fd193, %fd193, %fd196;
	sqrt.rn.f64 	%fd198, %fd197;
	setp.le.f64 	%p6, %fd198, 0d4044000000000000;
	setp.ne.s32 	%p7, %r97, %r1;
	and.pred  	%p8, %p7, %p6;
	add.f64 	%fd199, %fd190, %fd192;
	add.f64 	%fd200, %fd191, %fd194;
	selp.f64 	%fd201, %fd199, %fd190, %p8;
	selp.f64 	%fd202, %fd200, %fd191, %p8;
	selp.u32 	%r98, 1, 0, %p8;
	add.s32 	%r99, %r96, %r98;
	add.s32 	%r100, %r164, 2;
	ld.global.f64 	%fd203, [%rd52+-96];
	sub.f64 	%fd204, %fd1, %fd203;
	ld.global.f64 	%fd205, [%rd52+-88];
	sub.f64 	%fd206, %fd2, %fd205;
	mul.f64 	%fd207, %fd206, %fd206;
	fma.rn.f64 	%fd208, %fd204, %fd204, %fd207;
	sqrt.rn.f64 	%fd209, %fd208;
	setp.le.f64 	%p9, %fd209, 0d4044000000000000;
	setp.ne.s32 	%p10, %r100, %r1;
	and.pred  	%p11, %p10, %p9;
	add.f64 	%fd210, %fd201, %fd203;
	add.f64 	%fd211, %fd202, %fd205;
	selp.f64 	%fd212, %fd210, %fd201, %p11;
	selp.f64 	%fd213, %fd211, %fd202, %p11;
	selp.u32 	%r101, 1, 0, %p11;
	add.s32 	%r102, %r99, %r101;
	add.s32 	%r103, %r164, 3;
	ld.global.f64 	%fd214, [%rd52+-48];
	sub.f64 	%fd215, %fd1, %fd214;
	ld.global.f64 	%fd216, [%rd52+-40];
	sub.f64 	%fd217, %fd2, %fd216;
	mul.f64 	%fd218, %fd217, %fd217;
	fma.rn.f64 	%fd219, %fd215, %fd215, %fd218;
	sqrt.rn.f64 	%fd220, %fd219;
	setp.le.f64 	%p12, %fd220, 0d4044000000000000;
	setp.ne.s32 	%p13, %r103, %r1;
	and.pred  	%p14, %p13, %p12;
	add.f64 	%fd221, %fd212, %fd214;
	add.f64 	%fd222, %fd213, %fd216;
	selp.f64 	%fd223, %fd221, %fd212, %p14;
	selp.f64 	%fd224, %fd222, %fd213, %p14;
	selp.u32 	%r104, 1, 0, %p14;
	add.s32 	%r105, %r102, %r104;
	add.s32 	%r106, %r164, 4;
	ld.global.f64 	%fd225, [%rd52];
	sub.f64 	%fd226, %fd1, %fd225;
	ld.global.f64 	%fd227, [%rd52+8];
	sub.f64 	%fd228, %fd2, %fd227;
	mul.f64 	%fd229, %fd228, %fd228;
	fma.rn.f64 	%fd230, %fd226, %fd226, %fd229;
	sqrt.rn.f64 	%fd231, %fd230;
	setp.le.f64 	%p15, %fd231, 0d4044000000000000;
	setp.ne.s32 	%p16, %r106, %r1;
	and.pred  	%p17, %p16, %p15;
	add.f64 	%fd232, %fd223, %fd225;
	add.f64 	%fd233, %fd224, %fd227;
	selp.f64 	%fd234, %fd232, %fd223, %p17;
	selp.f64 	%fd235, %fd233, %fd224, %p17;
	selp.u32 	%r107, 1, 0, %p17;
	add.s32 	%r108, %r105, %r107;
	add.s32 	%r109, %r164, 5;
	ld.global.f64 	%fd236, [%rd52+48];
	sub.f64 	%fd237, %fd1, %fd236;
	ld.global.f64 	%fd238, [%rd52+56];
	sub.f64 	%fd239, %fd2, %fd238;
	mul.f64 	%fd240, %fd239, %fd239;
	fma.rn.f64 	%fd241, %fd237, %fd237, %fd240;
	sqrt.rn.f64 	%fd242, %fd241;
	setp.le.f64 	%p18, %fd242, 0d4044000000000000;
	setp.ne.s32 	%p19, %r109, %r1;
	and.pred  	%p20, %p19, %p18;
	add.f64 	%fd243, %fd234, %fd236;
	add.f64 	%fd244, %fd235, %fd238;
	selp.f64 	%fd245, %fd243, %fd234, %p20;
	selp.f64 	%fd246, %fd244, %fd235, %p20;
	selp.u32 	%r110, 1, 0, %p20;
	add.s32 	%r111, %r108, %r110;
	add.s32 	%r112, %r164, 6;
	ld.global.f64 	%fd247, [%rd52+96];
	sub.f64 	%fd248, %fd1, %fd247;
	ld.global.f64 	%fd249, [%rd52+104];
	sub.f64 	%fd250, %fd2, %fd249;
	mul.f64 	%fd251, %fd250, %fd250;
	fma.rn.f64 	%fd252, %fd248, %fd248, %fd251;
	sqrt.rn.f64 	%fd253, %fd252;
	setp.le.f64 	%p21, %fd253, 0d4044000000000000;
	setp.ne.s32 	%p22, %r112, %r1;
	and.pred  	%p23, %p22, %p21;
	add.f64 	%fd254, %fd245, %fd247;
	add.f64 	%fd255, %fd246, %fd249;
	selp.f64 	%fd256, %fd254, %fd245, %p23;
	selp.f64 	%fd257, %fd255, %fd246, %p23;
	selp.u32 	%r113, 1, 0, %p23;
	add.s32 	%r114, %r111, %r113;
	add.s32 	%r115, %r164, 7;
	ld.global.f64 	%fd258, [%rd52+144];
	sub.f64 	%fd259, %fd1, %fd258;
	ld.global.f64 	%fd260, [%rd52+152];
	sub.f64 	%fd261, %fd2, %fd260;
	mul.f64 	%fd262, %fd261, %fd261;
	fma.rn.f64 	%fd263, %fd259, %fd259, %fd262;
	sqrt.rn.f64 	%fd264, %fd263;
	setp.le.f64 	%p24, %fd264, 0d4044000000000000;
	setp.ne.s32 	%p25, %r115, %r1;
	and.pred  	%p26, %p25, %p24;
	add.f64 	%fd265, %fd256, %fd258;
	add.f64 	%fd266, %fd257, %fd260;
	selp.f64 	%fd603, %fd265, %fd256, %p26;
	selp.f64 	%fd604, %fd266, %fd257, %p26;
	selp.u32 	%r116, 1, 0, %p26;
	add.s32 	%r175, %r114, %r116;
	add.s32 	%r164, %r164, 8;
	add.s32 	%r163, %r163, 8;
	add.s64 	%rd52, %rd52, 384;
	setp.ne.s32 	%p27, %r164, %r170;
	@%p27 bra 	$L__BB0_3;
$L__BB0_4:
	and.b32  	%r13, %r87, 7;
	setp.eq.s32 	%p28, %r13, 0;
	@%p28 bra 	$L__BB0_13;
	setp.lt.u32 	%p29, %r13, 4;
	@%p29 bra 	$L__BB0_7;
	ld.param.u64 	%rd42, [_Z12naiveCalcAccP4Boidi_param_0];
	cvta.to.global.u64 	%rd19, %rd42;
	mul.wide.u32 	%rd20, %r170, 48;
	add.s64 	%rd21, %rd19, %rd20;
	ld.global.f64 	%fd268, [%rd21];
	sub.f64 	%fd269, %fd1, %fd268;
	ld.global.f64 	%fd270, [%rd21+8];
	sub.f64 	%fd271, %fd2, %fd270;
	mul.f64 	%fd272, %fd271, %fd271;
	fma.rn.f64 	%fd273, %fd269, %fd269, %fd272;
	sqrt.rn.f64 	%fd274, %fd273;
	setp.le.f64 	%p30, %fd274, 0d4044000000000000;
	setp.ne.s32 	%p31, %r170, %r1;
	and.pred  	%p32, %p31, %p30;
	add.f64 	%fd275, %fd603, %fd268;
	add.f64 	%fd276, %fd604, %fd270;
	selp.f64 	%fd277, %fd275, %fd603, %p32;
	selp.f64 	%fd278, %fd276, %fd604, %p32;
	selp.u32 	%r118, 1, 0, %p32;
	add.s32 	%r119, %r175, %r118;
	add.s32 	%r120, %r170, 1;
	ld.global.f64 	%fd279, [%rd21+48];
	sub.f64 	%fd280, %fd1, %fd279;
	ld.global.f64 	%fd281, [%rd21+56];
	sub.f64 	%fd282, %fd2, %fd281;
	mul.f64 	%fd283, %fd282, %fd282;
	fma.rn.f64 	%fd284, %fd280, %fd280, %fd283;
	sqrt.rn.f64 	%fd285, %fd284;
	setp.le.f64 	%p33, %fd285, 0d4044000000000000;
	setp.ne.s32 	%p34, %r120, %r1;
	and.pred  	%p35, %p34, %p33;
	add.f64 	%fd286, %fd277, %fd279;
	add.f64 	%fd287, %fd278, %fd281;
	selp.f64 	%fd288, %fd286, %fd277, %p35;
	selp.f64 	%fd289, %fd287, %fd278, %p35;
	selp.u32 	%r121, 1, 0, %p35;
	add.s32 	%r122, %r119, %r121;
	add.s32 	%r123, %r170, 2;
	ld.global.f64 	%fd290, [%rd21+96];
	sub.f64 	%fd291, %fd1, %fd290;
	ld.global.f64 	%fd292, [%rd21+104];
	sub.f64 	%fd293, %fd2, %fd292;
	mul.f64 	%fd294, %fd293, %fd293;
	fma.rn.f64 	%fd295, %fd291, %fd291, %fd294;
	sqrt.rn.f64 	%fd296, %fd295;
	setp.le.f64 	%p36, %fd296, 0d4044000000000000;
	setp.ne.s32 	%p37, %r123, %r1;
	and.pred  	%p38, %p37, %p36;
	add.f64 	%fd297, %fd288, %fd290;
	add.f64 	%fd298, %fd289, %fd292;
	selp.f64 	%fd299, %fd297, %fd288, %p38;
	selp.f64 	%fd300, %fd298, %fd289, %p38;
	selp.u32 	%r124, 1, 0, %p38;
	add.s32 	%r125, %r122, %r124;
	add.s32 	%r126, %r170, 3;
	ld.global.f64 	%fd301, [%rd21+144];
	sub.f64 	%fd302, %fd1, %fd301;
	ld.global.f64 	%fd303, [%rd21+152];
	sub.f64 	%fd304, %fd2, %fd303;
	mul.f64 	%fd305, %fd304, %fd304;
	fma.rn.f64 	%fd306, %fd302, %fd302, %fd305;
	sqrt.rn.f64 	%fd307, %fd306;
	setp.le.f64 	%p39, %fd307, 0d4044000000000000;
	setp.ne.s32 	%p40, %r126, %r1;
	and.pred  	%p41, %p40, %p39;
	add.f64 	%fd308, %fd299, %fd301;
	add.f64 	%fd309, %fd300, %fd303;
	selp.f64 	%fd603, %fd308, %fd299, %p41;
	selp.f64 	%fd604, %fd309, %fd300, %p41;
	selp.u32 	%r127, 1, 0, %p41;
	add.s32 	%r175, %r125, %r127;
	add.s32 	%r170, %r170, 4;
$L__BB0_7:
	and.b32  	%r19, %r87, 3;
	setp.eq.s32 	%p42, %r19, 0;
	@%p42 bra 	$L__BB0_13;
	setp.eq.s32 	%p43, %r19, 1;
	@%p43 bra 	$L__BB0_10;
	ld.param.u64 	%rd43, [_Z12naiveCalcAccP4Boidi_param_0];
	cvta.to.global.u64 	%rd22, %rd43;
	mul.wide.u32 	%rd23, %r170, 48;
	add.s64 	%rd24, %rd22, %rd23;
	ld.global.f64 	%fd311, [%rd24];
	sub.f64 	%fd312, %fd1, %fd311;
	ld.global.f64 	%fd313, [%rd24+8];
	sub.f64 	%fd314, %fd2, %fd313;
	mul.f64 	%fd315, %fd314, %fd314;
	fma.rn.f64 	%fd316, %fd312, %fd312, %fd315;
	sqrt.rn.f64 	%fd317, %fd316;
	setp.le.f64 	%p44, %fd317, 0d4044000000000000;
	setp.ne.s32 	%p45, %r170, %r1;
	and.pred  	%p46, %p45, %p44;
	add.f64 	%fd318, %fd603, %fd311;
	add.f64 	%fd319, %fd604, %fd313;
	selp.f64 	%fd320, %fd318, %fd603, %p46;
	selp.f64 	%fd321, %fd319, %fd604, %p46;
	selp.u32 	%r129, 1, 0, %p46;
	add.s32 	%r130, %r175, %r129;
	add.s32 	%r131, %r170, 1;
	ld.global.f64 	%fd322, [%rd24+48];
	sub.f64 	%fd323, %fd1, %fd322;
	ld.global.f64 	%fd324, [%rd24+56];
	sub.f64 	%fd325, %fd2, %fd324;
	mul.f64 	%fd326, %fd325, %fd325;
	fma.rn.f64 	%fd327, %fd323, %fd323, %fd326;
	sqrt.rn.f64 	%fd328, %fd327;
	setp.le.f64 	%p47, %fd328, 0d4044000000000000;
	setp.ne.s32 	%p48, %r131, %r1;
	and.pred  	%p49, %p48, %p47;
	add.f64 	%fd329, %fd320, %fd322;
	add.f64 	%fd330, %fd321, %fd324;
	selp.f64 	%fd603, %fd329, %fd320, %p49;
	selp.f64 	%fd604, %fd330, %fd321, %p49;
	selp.u32 	%r132, 1, 0, %p49;
	add.s32 	%r175, %r130, %r132;
	add.s32 	%r170, %r170, 2;
$L__BB0_10:
	and.b32  	%r133, %r87, 1;
	setp.eq.b32 	%p50, %r133, 1;
	not.pred 	%p51, %p50;
	@%p51 bra 	$L__BB0_13;
	ld.param.u64 	%rd44, [_Z12naiveCalcAccP4Boidi_param_0];
	cvta.to.global.u64 	%rd25, %rd44;
	mul.wide.u32 	%rd26, %r170, 48;
	add.s64 	%rd27, %rd25, %rd26;
	ld.global.f64 	%fd27, [%rd27];
	sub.f64 	%fd331, %fd1, %fd27;
	ld.global.f64 	%fd28, [%rd27+8];
	sub.f64 	%fd332, %fd2, %fd28;
	mul.f64 	%fd333, %fd332, %fd332;
	fma.rn.f64 	%fd334, %fd331, %fd331, %fd333;
	sqrt.rn.f64 	%fd335, %fd334;
	setp.gtu.f64 	%p52, %fd335, 0d4044000000000000;
	setp.eq.s32 	%p53, %r170, %r1;
	or.pred  	%p54, %p53, %p52;
	@%p54 bra 	$L__BB0_13;
	add.f64 	%fd603, %fd603, %fd27;
	add.f64 	%fd604, %fd604, %fd28;
	add.s32 	%r175, %r175, 1;
$L__BB0_13:
	setp.eq.s32 	%p55, %r175, 0;
	@%p55 bra 	$L__BB0_16;
	cvt.rn.f64.s32 	%fd336, %r175;
	div.rn.f64 	%fd337, %fd603, %fd336;
	div.rn.f64 	%fd338, %fd604, %fd336;
	sub.f64 	%fd33, %fd337, %fd1;
	sub.f64 	%fd34, %fd338, %fd2;
	mul.f64 	%fd339, %fd34, %fd34;
	fma.rn.f64 	%fd35, %fd33, %fd33, %fd339;
	setp.eq.f64 	%p56, %fd35, 0d0000000000000000;
	@%p56 bra 	$L__BB0_16;
	sqrt.rn.f64 	%fd340, %fd35;
	div.rn.f64 	%fd341, %fd34, %fd340;
	div.rn.f64 	%fd342, %fd33, %fd340;
	cvt.rn.f32.s32 	%f1, %r175;
	mul.f32 	%f2, %f1, 0f3A03126F;
	cvt.f64.f32 	%fd343, %f2;
	mul.f64 	%fd344, %fd342, %fd343;
	div.rn.f64 	%fd345, %fd344, %fd340;
	mul.f64 	%fd346, %fd341, %fd343;
	div.rn.f64 	%fd347, %fd346, %fd340;
	fma.rn.f64 	%fd623, %fd345, 0d3FE0000000000000, %fd623;
	fma.rn.f64 	%fd624, %fd347, 0d3FE0000000000000, %fd624;
$L__BB0_16:
	setp.lt.s32 	%p57, %r87, 1;
	@%p57 bra 	$L__BB0_38;
	setp.lt.u32 	%p58, %r87, 4;
	mov.b32 	%r177, 0;
	@%p58 bra 	$L__BB0_28;
	ld.param.u64 	%rd45, [_Z12naiveCalcAccP4Boidi_param_0];
	neg.s32 	%r178, %r1;
	cvta.to.global.u64 	%rd28, %rd45;
	add.s64 	%rd53, %rd28, 96;
	mov.b32 	%r179, 0;
$L__BB0_19:
	.pragma "nounroll";
	ld.global.f64 	%fd71, [%rd53+-96];
	sub.f64 	%fd349, %fd1, %fd71;
	ld.global.f64 	%fd72, [%rd53+-88];
	sub.f64 	%fd350, %fd2, %fd72;
	mul.f64 	%fd351, %fd350, %fd350;
	fma.rn.f64 	%fd352, %fd349, %fd349, %fd351;
	sqrt.rn.f64 	%fd73, %fd352;
	setp.geu.f64 	%p59, %fd73, 0d401E000000000000;
	setp.eq.s32 	%p60, %r178, 0;
	or.pred  	%p61, %p60, %p59;
	setp.eq.f64 	%p62, %fd352, 0d0000000000000000;
	or.pred  	%p63, %p62, %p61;
	@%p63 bra 	$L__BB0_21;
	sub.f64 	%fd353, %fd72, %fd2;
	div.rn.f64 	%fd354, %fd353, %fd73;
	sub.f64 	%fd355, %fd71, %fd1;
	div.rn.f64 	%fd356, %fd355, %fd73;
	mul.f64 	%fd357, %fd356, 0d3FDCCCCCC0000000;
	add.f64 	%fd358, %fd73, 0dC01E000000000000;
	mul.f64 	%fd359, %fd358, %fd357;
	mul.f64 	%fd360, %fd354, 0d3FDCCCCCC0000000;
	mul.f64 	%fd361, %fd358, %fd360;
	fma.rn.f64 	%fd623, %fd359, 0d3FE0000000000000, %fd623;
	fma.rn.f64 	%fd624, %fd361, 0d3FE0000000000000, %fd624;
$L__BB0_21:
	add.s32 	%r136, %r179, 1;
	ld.global.f64 	%fd78, [%rd53+-48];
	sub.f64 	%fd362, %fd1, %fd78;
	ld.global.f64 	%fd79, [%rd53+-40];
	sub.f64 	%fd363, %fd2, %fd79;
	mul.f64 	%fd364, %fd363, %fd363;
	fma.rn.f64 	%fd365, %fd362, %fd362, %fd364;
	sqrt.rn.f64 	%fd80, %fd365;
	setp.geu.f64 	%p64, %fd80, 0d401E000000000000;
	setp.eq.s32 	%p65, %r136, %r1;
	or.pred  	%p66, %p65, %p64;
	setp.eq.f64 	%p67, %fd365, 0d0000000000000000;
	or.pred  	%p68, %p67, %p66;
	@%p68 bra 	$L__BB0_23;
	sub.f64 	%fd366, %fd79, %fd2;
	div.rn.f64 	%fd367, %fd366, %fd80;
	sub.f64 	%fd368, %fd78, %fd1;
	div.rn.f64 	%fd369, %fd368, %fd80;
	mul.f64 	%fd370, %fd369, 0d3FDCCCCCC0000000;
	add.f64 	%fd371, %fd80, 0dC01E000000000000;
	mul.f64 	%fd372, %fd371, %fd370;
	mul.f64 	%fd373, %fd367, 0d3FDCCCCCC0000000;
	mul.f64 	%fd374, %fd371, %fd373;
	fma.rn.f64 	%fd623, %fd372, 0d3FE0000000000000, %fd623;
	fma.rn.f64 	%fd624, %fd374, 0d3FE0000000000000, %fd624;
$L__BB0_23:
	add.s32 	%r137, %r179, 2;
	ld.global.f64 	%fd85, [%rd53];
	sub.f64 	%fd375, %fd1, %fd85;
	ld.global.f64 	%fd86, [%rd53+8];
	sub.f64 	%fd376, %fd2, %fd86;
	mul.f64 	%fd377, %fd376, %fd376;
	fma.rn.f64 	%fd378, %fd375, %fd375, %fd377;
	sqrt.rn.f64 	%fd87, %fd378;
	setp.geu.f64 	%p69, %fd87, 0d401E000000000000;
	setp.eq.s32 	%p70, %r137, %r1;
	or.pred  	%p71, %p70, %p69;
	setp.eq.f64 	%p72, %fd378, 0d0000000000000000;
	or.pred  	%p73, %p72, %p71;
	@%p73 bra 	$L__BB0_25;
	sub.f64 	%fd379, %fd86, %fd2;
	div.rn.f64 	%fd380, %fd379, %fd87;
	sub.f64 	%fd381, %fd85, %fd1;
	div.rn.f64 	%fd382, %fd381, %fd87;
	mul.f64 	%fd383, %fd382, 0d3FDCCCCCC0000000;
	add.f64 	%fd384, %fd87, 0dC01E000000000000;
	mul.f64 	%fd385, %fd384, %fd383;
	mul.f64 	%fd386, %fd380, 0d3FDCCCCCC0000000;
	mul.f64 	%fd387, %fd384, %fd386;
	fma.rn.f64 	%fd623, %fd385, 0d3FE0000000000000, %fd623;
	fma.rn.f64 	%fd624, %fd387, 0d3FE0000000000000, %fd624;
$L__BB0_25:
	add.s32 	%r138, %r179, 3;
	ld.global.f64 	%fd92, [%rd53+48];
	sub.f64 	%fd388, %fd1, %fd92;
	ld.global.f64 	%fd93, [%rd53+56];
	sub.f64 	%fd389, %fd2, %fd93;
	mul.f64 	%fd390, %fd389, %fd389;
	fma.rn.f64 	%fd391, %fd388, %fd388, %fd390;
	sqrt.rn.f64 	%fd94, %fd391;
	setp.geu.f64 	%p74, %fd94, 0d401E000000000000;
	setp.eq.s32 	%p75, %r138, %r1;
	or.pred  	%p76, %p75, %p74;
	setp.eq.f64 	%p77, %fd391, 0d0000000000000000;
	or.pred  	%p78, %p77, %p76;
	@%p78 bra 	$L__BB0_27;
	sub.f64 	%fd392, %fd93, %fd2;
	div.rn.f64 	%fd393, %fd392, %fd94;
	sub.f64 	%fd394, %fd92, %fd1;
	div.rn.f64 	%fd395, %fd394, %fd94;
	mul.f64 	%fd396, %fd395, 0d3FDCCCCCC0000000;
	add.f64 	%fd397, %fd94, 0dC01E000000000000;
	mul.f64 	%fd398, %fd397, %fd396;
	mul.f64 	%fd399, %fd393, 0d3FDCCCCCC0000000;
	mul.f64 	%fd400, %fd397, %fd399;
	fma.rn.f64 	%fd623, %fd398, 0d3FE0000000000000, %fd623;
	fma.rn.f64 	%fd624, %fd400, 0d3FE0000000000000, %fd624;
$L__BB0_27:
	add.s32 	%r179, %r179, 4;
	add.s32 	%r178, %r178, 4;
	add.s64 	%rd53, %rd53, 192;
	and.b32  	%r177, %r87, 2147483644;
	setp.eq.s32 	%p79, %r179, %r177;
	@%p79 bra 	$L__BB0_28;
	bra.uni 	$L__BB0_19;
$L__BB0_28:
	and.b32  	%r29, %r87, 3;
	setp.eq.s32 	%p80, %r29, 0;
	@%p80 bra 	$L__BB0_38;
	ld.param.u64 	%rd46, [_Z12naiveCalcAccP4Boidi_param_0];
	cvta.to.global.u64 	%rd6, %rd46;
	setp.eq.s32 	%p81, %r29, 1;
	@%p81 bra 	$L__BB0_35;
	mul.wide.u32 	%rd29, %r177, 48;
	add.s64 	%rd7, %rd6, %rd29;
	ld.global.f64 	%fd44, [%rd7];
	sub.f64 	%fd402, %fd1, %fd44;
	ld.global.f64 	%fd45, [%rd7+8];
	sub.f64 	%fd403, %fd2, %fd45;
	mul.f64 	%fd404, %fd403, %fd403;
	fma.rn.f64 	%fd405, %fd402, %fd402, %fd404;
	sqrt.rn.f64 	%fd46, %fd405;
	setp.geu.f64 	%p82, %fd46, 0d401E000000000000;
	setp.eq.s32 	%p83, %r177, %r1;
	or.pred  	%p84, %p83, %p82;
	setp.eq.f64 	%p85, %fd405, 0d0000000000000000;
	or.pred  	%p86, %p85, %p84;
	@%p86 bra 	$L__BB0_32;
	sub.f64 	%fd406, %fd45, %fd2;
	div.rn.f64 	%fd407, %fd406, %fd46;
	sub.f64 	%fd408, %fd44, %fd1;
	div.rn.f64 	%fd409, %fd408, %fd46;
	mul.f64 	%fd410, %fd409, 0d3FDCCCCCC0000000;
	add.f64 	%fd411, %fd46, 0dC01E000000000000;
	mul.f64 	%fd412, %fd411, %fd410;
	mul.f64 	%fd413, %fd407, 0d3FDCCCCCC0000000;
	mul.f64 	%fd414, %fd411, %fd413;
	fma.rn.f64 	%fd623, %fd412, 0d3FE0000000000000, %fd623;
	fma.rn.f64 	%fd624, %fd414, 0d3FE0000000000000, %fd624;
$L__BB0_32:
	add.s32 	%r139, %r177, 1;
	ld.global.f64 	%fd51, [%rd7+48];
	sub.f64 	%fd415, %fd1, %fd51;
	ld.global.f64 	%fd52, [%rd7+56];
	sub.f64 	%fd416, %fd2, %fd52;
	mul.f64 	%fd417, %fd416, %fd416;
	fma.rn.f64 	%fd418, %fd415, %fd415, %fd417;
	sqrt.rn.f64 	%fd53, %fd418;
	setp.geu.f64 	%p87, %fd53, 0d401E000000000000;
	setp.eq.s32 	%p88, %r139, %r1;
	or.pred  	%p89, %p88, %p87;
	setp.eq.f64 	%p90, %fd418, 0d0000000000000000;
	or.pred  	%p91, %p90, %p89;
	@%p91 bra 	$L__BB0_34;
	sub.f64 	%fd419, %fd52, %fd2;
	div.rn.f64 	%fd420, %fd419, %fd53;
	sub.f64 	%fd421, %fd51, %fd1;
	div.rn.f64 	%fd422, %fd421, %fd53;
	mul.f64 	%fd423, %fd422, 0d3FDCCCCCC0000000;
	add.f64 	%fd424, %fd53, 0dC01E000000000000;
	mul.f64 	%fd425, %fd424, %fd423;
	mul.f64 	%fd426, %fd420, 0d3FDCCCCCC0000000;
	mul.f64 	%fd427, %fd424, %fd426;
	fma.rn.f64 	%fd623, %fd425, 0d3FE0000000000000, %fd623;
	fma.rn.f64 	%fd624, %fd427, 0d3FE0000000000000, %fd624;
$L__BB0_34:
	add.s32 	%r177, %r177, 2;
$L__BB0_35:
	and.b32  	%r140, %r87, 1;
	setp.eq.b32 	%p92, %r140, 1;
	not.pred 	%p93, %p92;
	@%p93 bra 	$L__BB0_38;
	mul.wide.u32 	%rd30, %r177, 48;
	add.s64 	%rd31, %rd6, %rd30;
	ld.global.f64 	%fd62, [%rd31];
	sub.f64 	%fd428, %fd1, %fd62;
	ld.global.f64 	%fd63, [%rd31+8];
	sub.f64 	%fd429, %fd2, %fd63;
	mul.f64 	%fd430, %fd429, %fd429;
	fma.rn.f64 	%fd431, %fd428, %fd428, %fd430;
	sqrt.rn.f64 	%fd64, %fd431;
	setp.geu.f64 	%p94, %fd64, 0d401E000000000000;
	setp.eq.s32 	%p95, %r177, %r1;
	or.pred  	%p96, %p95, %p94;
	setp.eq.f64 	%p97, %fd431, 0d0000000000000000;
	or.pred  	%p98, %p97, %p96;
	@%p98 bra 	$L__BB0_38;
	sub.f64 	%fd432, %fd63, %fd2;
	div.rn.f64 	%fd433, %fd432, %fd64;
	sub.f64 	%fd434, %fd62, %fd1;
	div.rn.f64 	%fd435, %fd434, %fd64;
	mul.f64 	%fd436, %fd435, 0d3FDCCCCCC0000000;
	add.f64 	%fd437, %fd64, 0dC01E000000000000;
	mul.f64 	%fd438, %fd437, %fd436;
	mul.f64 	%fd439, %fd433, 0d3FDCCCCCC0000000;
	mul.f64 	%fd440, %fd437, %fd439;
	fma.rn.f64 	%fd623, %fd438, 0d3FE0000000000000, %fd623;
	fma.rn.f64 	%fd624, %fd440, 0d3FE0000000000000, %fd624;
$L__BB0_38:
	setp.lt.s32 	%p99, %r87, 1;
	mov.b32 	%r183, 0;
	mov.f64 	%fd633, 0d0000000000000000;
	mov.f64 	%fd634, %fd633;
	@%p99 bra 	$L__BB0_79;
	setp.lt.u32 	%p100, %r87, 8;
	mov.f64 	%fd634, 0d0000000000000000;
	mov.b32 	%r199, 0;
	mov.u32 	%r183, %r199;
	mov.f64 	%fd633, %fd634;
	@%p100 bra 	$L__BB0_58;
	ld.param.u64 	%rd47, [_Z12naiveCalcAccP4Boidi_param_0];
	neg.s32 	%r180, %r1;
	cvta.to.global.u64 	%rd32, %rd47;
	add.s64 	%rd54, %rd32, 192;
	mov.f64 	%fd634, 0d0000000000000000;
	mov.b32 	%r181, 0;
	mov.u32 	%r183, %r181;
$L__BB0_41:
	.pragma "nounroll";
	ld.global.f64 	%fd445, [%rd54+-192];
	sub.f64 	%fd446, %fd1, %fd445;
	ld.global.f64 	%fd447, [%rd54+-184];
	sub.f64 	%fd448, %fd2, %fd447;
	mul.f64 	%fd449, %fd448, %fd448;
	fma.rn.f64 	%fd450, %fd446, %fd446, %fd449;
	sqrt.rn.f64 	%fd451, %fd450;
	setp.gtu.f64 	%p101, %fd451, 0d4044000000000000;
	setp.eq.s32 	%p102, %r180, 0;
	or.pred  	%p103, %p102, %p101;
	@%p103 bra 	$L__BB0_43;
	ld.global.f64 	%fd452, [%rd54+-176];
	add.f64 	%fd633, %fd633, %fd452;
	ld.global.f64 	%fd453, [%rd54+-168];
	add.f64 	%fd634, %fd634, %fd453;
	add.s32 	%r183, %r183, 1;
$L__BB0_43:
	add.s32 	%r145, %r181, 1;
	ld.global.f64 	%fd454, [%rd54+-144];
	sub.f64 	%fd455, %fd1, %fd454;
	ld.global.f64 	%fd456, [%rd54+-136];
	sub.f64 	%fd457, %fd2, %fd456;
	mul.f64 	%fd458, %fd457, %fd457;
	fma.rn.f64 	%fd459, %fd455, %fd455, %fd458;
	sqrt.rn.f64 	%fd460, %fd459;
	setp.gtu.f64 	%p104, %fd460, 0d4044000000000000;
	setp.eq.s32 	%p105, %r145, %r1;
	or.pred  	%p106, %p105, %p104;
	@%p106 bra 	$L__BB0_45;
	ld.global.f64 	%fd461, [%rd54+-128];
	add.f64 	%fd633, %fd633, %fd461;
	ld.global.f64 	%fd462, [%rd54+-120];
	add.f64 	%fd634, %fd634, %fd462;
	add.s32 	%r183, %r183, 1;
$L__BB0_45:
	add.s32 	%r146, %r181, 2;
	ld.global.f64 	%fd463, [%rd54+-96];
	sub.f64 	%fd464, %fd1, %fd463;
	ld.global.f64 	%fd465, [%rd54+-88];
	sub.f64 	%fd466, %fd2, %fd465;
	mul.f64 	%fd467, %fd466, %fd466;
	fma.rn.f64 	%fd468, %fd464, %fd464, %fd467;
	sqrt.rn.f64 	%fd469, %fd468;
	setp.gtu.f64 	%p107, %fd469, 0d4044000000000000;
	setp.eq.s32 	%p108, %r146, %r1;
	or.pred  	%p109, %p108, %p107;
	@%p109 bra 	$L__BB0_47;
	ld.global.f64 	%fd470, [%rd54+-80];
	add.f64 	%fd633, %fd633, %fd470;
	ld.global.f64 	%fd471, [%rd54+-72];
	add.f64 	%fd634, %fd634, %fd471;
	add.s32 	%r183, %r183, 1;
$L__BB0_47:
	add.s32 	%r147, %r181, 3;
	ld.global.f64 	%fd472, [%rd54+-48];
	sub.f64 	%fd473, %fd1, %fd472;
	ld.global.f64 	%fd474, [%rd54+-40];
	sub.f64 	%fd475, %fd2, %fd474;
	mul.f64 	%fd476, %fd475, %fd475;
	fma.rn.f64 	%fd477, %fd473, %fd473, %fd476;
	sqrt.rn.f64 	%fd478, %fd477;
	setp.gtu.f64 	%p110, %fd478, 0d4044000000000000;
	setp.eq.s32 	%p111, %r147, %r1;
	or.pred  	%p112, %p111, %p110;
	@%p112 bra 	$L__BB0_49;
	ld.global.f64 	%fd479, [%rd54+-32];
	add.f64 	%fd633, %fd633, %fd479;
	ld.global.f64 	%fd480, [%rd54+-24];
	add.f64 	%fd634, %fd634, %fd480;
	add.s32 	%r183, %r183, 1;
$L__BB0_49:
	add.s32 	%r148, %r181, 4;
	ld.global.f64 	%fd481, [%rd54];
	sub.f64 	%fd482, %fd1, %fd481;
	ld.global.f64 	%fd483, [%rd54+8];
	sub.f64 	%fd484, %fd2, %fd483;
	mul.f64 	%fd485, %fd484, %fd484;
	fma.rn.f64 	%fd486, %fd482, %fd482, %fd485;
	sqrt.rn.f64 	%fd487, %fd486;
	setp.gtu.f64 	%p113, %fd487, 0d4044000000000000;
	setp.eq.s32 	%p114, %r148, %r1;
	or.pred  	%p115, %p114, %p113;
	@%p115 bra 	$L__BB0_51;
	ld.global.f64 	%fd488, [%rd54+16];
	add.f64 	%fd633, %fd633, %fd488;
	ld.global.f64 	%fd489, [%rd54+24];
	add.f64 	%fd634, %fd634, %fd489;
	add.s32 	%r183, %r183, 1;
$L__BB0_51:
	add.s32 	%r149, %r181, 5;
	ld.global.f64 	%fd490, [%rd54+48];
	sub.f64 	%fd491, %fd1, %fd490;
	ld.global.f64 	%fd492, [%rd54+56];
	sub.f64 	%fd493, %fd2, %fd492;
	mul.f64 	%fd494, %fd493, %fd493;
	fma.rn.f64 	%fd495, %fd491, %fd491, %fd494;
	sqrt.rn.f64 	%fd496, %fd495;
	setp.gtu.f64 	%p116, %fd496, 0d4044000000000000;
	setp.eq.s32 	%p117, %r149, %r1;
	or.pred  	%p118, %p117, %p116;
	@%p118 bra 	$L__BB0_53;
	ld.global.f64 	%fd497, [%rd54+64];
	add.f64 	%fd633, %fd633, %fd497;
	ld.global.f64 	%fd498, [%rd54+72];
	add.f64 	%fd634, %fd634, %fd498;
	add.s32 	%r183, %r183, 1;
$L__BB0_53:
	add.s32 	%r150, %r181, 6;
	ld.global.f64 	%fd499, [%rd54+96];
	sub.f64 	%fd500, %fd1, %fd499;
	ld.global.f64 	%fd501, [%rd54+104];
	sub.f64 	%fd502, %fd2, %fd501;
	mul.f64 	%fd503, %fd502, %fd502;
	fma.rn.f64 	%fd504, %fd500, %fd500, %fd503;
	sqrt.rn.f64 	%fd505, %fd504;
	setp.gtu.f64 	%p119, %fd505, 0d4044000000000000;
	setp.eq.s32 	%p120, %r150, %r1;
	or.pred  	%p121, %p120, %p119;
	@%p121 bra 	$L__BB0_55;
	ld.global.f64 	%fd506, [%rd54+112];
	add.f64 	%fd633, %fd633, %fd506;
	ld.global.f64 	%fd507, [%rd54+120];
	add.f64 	%fd634, %fd634, %fd507;
	add.s32 	%r183, %r183, 1;
$L__BB0_55:
	add.s32 	%r151, %r181, 7;
	ld.global.f64 	%fd508, [%rd54+144];
	sub.f64 	%fd509, %fd1, %fd508;
	ld.global.f64 	%fd510, [%rd54+152];
	sub.f64 	%fd511, %fd2, %fd510;
	mul.f64 	%fd512, %fd511, %fd511;
	fma.rn.f64 	%fd513, %fd509, %fd509, %fd512;
	sqrt.rn.f64 	%fd514, %fd513;
	setp.gtu.f64 	%p122, %fd514, 0d4044000000000000;
	setp.eq.s32 	%p123, %r151, %r1;
	or.pred  	%p124, %p123, %p122;
	@%p124 bra 	$L__BB0_57;
	ld.global.f64 	%fd515, [%rd54+160];
	add.f64 	%fd633, %fd633, %fd515;
	ld.global.f64 	%fd516, [%rd54+168];
	add.f64 	%fd634, %fd634, %fd516;
	add.s32 	%r183, %r183, 1;
$L__BB0_57:
	add.s32 	%r181, %r181, 8;
	add.s32 	%r180, %r180, 8;
	add.s64 	%rd54, %rd54, 384;
	and.b32  	%r199, %r87, 2147483640;
	setp.ne.s32 	%p125, %r181, %r199;
	@%p125 bra 	$L__BB0_41;
$L__BB0_58:
	and.b32  	%r63, %r87, 7;
	setp.eq.s32 	%p126, %r63, 0;
	@%p126 bra 	$L__BB0_79;
	and.b32  	%r64, %r87, 3;
	setp.lt.u32 	%p127, %r63, 4;
	@%p127 bra 	$L__BB0_69;
	ld.param.u64 	%rd48, [_Z12naiveCalcAccP4Boidi_param_0];
	cvta.to.global.u64 	%rd33, %rd48;
	mul.wide.u32 	%rd34, %r199, 48;
	add.s64 	%rd13, %rd33, %rd34;
	ld.global.f64 	%fd518, [%rd13];
	sub.f64 	%fd519, %fd1, %fd518;
	ld.global.f64 	%fd520, [%rd13+8];
	sub.f64 	%fd521, %fd2, %fd520;
	mul.f64 	%fd522, %fd521, %fd521;
	fma.rn.f64 	%fd523, %fd519, %fd519, %fd522;
	sqrt.rn.f64 	%fd524, %fd523;
	setp.gtu.f64 	%p128, %fd524, 0d4044000000000000;
	setp.eq.s32 	%p129, %r199, %r1;
	or.pred  	%p130, %p129, %p128;
	@%p130 bra 	$L__BB0_62;
	ld.global.f64 	%fd525, [%rd13+16];
	add.f64 	%fd633, %fd633, %fd525;
	ld.global.f64 	%fd526, [%rd13+24];
	add.f64 	%fd634, %fd634, %fd526;
	add.s32 	%r183, %r183, 1;
$L__BB0_62:
	add.s32 	%r153, %r199, 1;
	ld.global.f64 	%fd527, [%rd13+48];
	sub.f64 	%fd528, %fd1, %fd527;
	ld.global.f64 	%fd529, [%rd13+56];
	sub.f64 	%fd530, %fd2, %fd529;
	mul.f64 	%fd531, %fd530, %fd530;
	fma.rn.f64 	%fd532, %fd528, %fd528, %fd531;
	sqrt.rn.f64 	%fd533, %fd532;
	setp.gtu.f64 	%p131, %fd533, 0d4044000000000000;
	setp.eq.s32 	%p132, %r153, %r1;
	or.pred  	%p133, %p132, %p131;
	@%p133 bra 	$L__BB0_64;
	ld.global.f64 	%fd534, [%rd13+64];
	add.f64 	%fd633, %fd633, %fd534;
	ld.global.f64 	%fd535, [%rd13+72];
	add.f64 	%fd634, %fd634, %fd535;
	add.s32 	%r183, %r183, 1;
$L__BB0_64:
	add.s32 	%r154, %r199, 2;
	ld.global.f64 	%fd536, [%rd13+96];
	sub.f64 	%fd537, %fd1, %fd536;
	ld.global.f64 	%fd538, [%rd13+104];
	sub.f64 	%fd539, %fd2, %fd538;
	mul.f64 	%fd540, %fd539, %fd539;
	fma.rn.f64 	%fd541, %fd537, %fd537, %fd540;
	sqrt.rn.f64 	%fd542, %fd541;
	setp.gtu.f64 	%p134, %fd542, 0d4044000000000000;
	setp.eq.s32 	%p135, %r154, %r1;
	or.pred  	%p136, %p135, %p134;
	@%p136 bra 	$L__BB0_66;
	ld.global.f64 	%fd543, [%rd13+112];
	add.f64 	%fd633, %fd633, %fd543;
	ld.global.f64 	%fd544, [%rd13+120];
	add.f64 	%fd634, %fd634, %fd544;
	add.s32 	%r183, %r183, 1;
$L__BB0_66:
	add.s32 	%r155, %r199, 3;
	ld.global.f64 	%fd545, [%rd13+144];
	sub.f64 	%fd546, %fd1, %fd545;
	ld.global.f64 	%fd547, [%rd13+152];
	sub.f64 	%fd548, %fd2, %fd547;
	mul.f64 	%fd549, %fd548, %fd548;
	fma.rn.f64 	%fd550, %fd546, %fd546, %fd549;
	sqrt.rn.f64 	%fd551, %fd550;
	setp.gtu.f64 	%p137, %fd551, 0d4044000000000000;
	setp.eq.s32 	%p138, %r155, %r1;
	or.pred  	%p139, %p138, %p137;
	@%p139 bra 	$L__BB0_68;
	ld.global.f64 	%fd552, [%rd13+160];
	add.f64 	%fd633, %fd633, %fd552;
	ld.global.f64 	%fd553, [%rd13+168];
	add.f64 	%fd634, %fd634, %fd553;
	add.s32 	%r183, %r183, 1;
$L__BB0_68:
	add.s32 	%r199, %r199, 4;
$L__BB0_69:
	setp.eq.s32 	%p140, %r64, 0;
	@%p140 bra 	$L__BB0_79;
	setp.eq.s32 	%p141, %r64, 1;
	@%p141 bra 	$L__BB0_76;
	ld.param.u64 	%rd49, [_Z12naiveCalcAccP4Boidi_param_0];
	cvta.to.global.u64 	%rd35, %rd49;
	mul.wide.u32 	%rd36, %r199, 48;
	add.s64 	%rd14, %rd35, %rd36;
	ld.global.f64 	%fd555, [%rd14];
	sub.f64 	%fd556, %fd1, %fd555;
	ld.global.f64 	%fd557, [%rd14+8];
	sub.f64 	%fd558, %fd2, %fd557;
	mul.f64 	%fd559, %fd558, %fd558;
	fma.rn.f64 	%fd560, %fd556, %fd556, %fd559;
	sqrt.rn.f64 	%fd561, %fd560;
	setp.gtu.f64 	%p142, %fd561, 0d4044000000000000;
	setp.eq.s32 	%p143, %r199, %r1;
	or.pred  	%p144, %p143, %p142;
	@%p144 bra 	$L__BB0_73;
	ld.global.f64 	%fd562, [%rd14+16];
	add.f64 	%fd633, %fd633, %fd562;
	ld.global.f64 	%fd563, [%rd14+24];
	add.f64 	%fd634, %fd634, %fd563;
	add.s32 	%r183, %r183, 1;
$L__BB0_73:
	add.s32 	%r157, %r199, 1;
	ld.global.f64 	%fd564, [%rd14+48];
	sub.f64 	%fd565, %fd1, %fd564;
	ld.global.f64 	%fd566, [%rd14+56];
	sub.f64 	%fd567, %fd2, %fd566;
	mul.f64 	%fd568, %fd567, %fd567;
	fma.rn.f64 	%fd569, %fd565, %fd565, %fd568;
	sqrt.rn.f64 	%fd570, %fd569;
	setp.gtu.f64 	%p145, %fd570, 0d4044000000000000;
	setp.eq.s32 	%p146, %r157, %r1;
	or.pred  	%p147, %p146, %p145;
	@%p147 bra 	$L__BB0_75;
	ld.global.f64 	%fd571, [%rd14+64];
	add.f64 	%fd633, %fd633, %fd571;
	ld.global.f64 	%fd572, [%rd14+72];
	add.f64 	%fd634, %fd634, %fd572;
	add.s32 	%r183, %r183, 1;
$L__BB0_75:
	add.s32 	%r199, %r199, 2;
$L__BB0_76:
	and.b32  	%r158, %r87, 1;
	setp.eq.b32 	%p148, %r158, 1;
	not.pred 	%p149, %p148;
	@%p149 bra 	$L__BB0_79;
	ld.param.u64 	%rd50, [_Z12naiveCalcAccP4Boidi_param_0];
	cvta.to.global.u64 	%rd37, %rd50;
	mul.wide.u32 	%rd38, %r199, 48;
	add.s64 	%rd15, %rd37, %rd38;
	ld.global.f64 	%fd573, [%rd15];
	sub.f64 	%fd574, %fd1, %fd573;
	ld.global.f64 	%fd575, [%rd15+8];
	sub.f64 	%fd576, %fd2, %fd575;
	mul.f64 	%fd577, %fd576, %fd576;
	fma.rn.f64 	%fd578, %fd574, %fd574, %fd577;
	sqrt.rn.f64 	%fd579, %fd578;
	setp.gtu.f64 	%p150, %fd579, 0d4044000000000000;
	setp.eq.s32 	%p151, %r199, %r1;
	or.pred  	%p152, %p151, %p150;
	@%p152 bra 	$L__BB0_79;
	ld.global.f64 	%fd580, [%rd15+16];
	add.f64 	%fd633, %fd633, %fd580;
	ld.global.f64 	%fd581, [%rd15+24];
	add.f64 	%fd634, %fd634, %fd581;
	add.s32 	%r183, %r183, 1;
$L__BB0_79:
	setp.eq.s32 	%p153, %r183, 0;
	@%p153 bra 	$L__BB0_81;
	cvt.rn.f64.s32 	%fd582, %r183;
	div.rn.f64 	%fd583, %fd633, %fd582;
	div.rn.f64 	%fd584, %fd634, %fd582;
	sub.f64 	%fd585, %fd583, %fd3;
	mul.f64 	%fd586, %fd585, 0d3FB99999A0000000;
	sub.f64 	%fd587, %fd584, %fd4;
	mul.f64 	%fd588, %fd587, 0d3FB99999A0000000;
	fma.rn.f64 	%fd623, %fd586, 0d3FE0000000000000, %fd623;
	fma.rn.f64 	%fd624, %fd588, 0d3FE0000000000000, %fd624;
$L__BB0_81:
	ld.param.u64 	%rd51, [_Z12naiveCalcAccP4Boidi_param_0];
	cvta.to.global.u64 	%rd39, %rd51;
	mov.u32 	%r159, %ctaid.x;
	mov.u32 	%r160, %ntid.x;
	mov.u32 	%r161, %tid.x;
	mad.lo.s32 	%r162, %r159, %r160, %r161;
	mul.wide.s32 	%rd40, %r162, 48;
	add.s64 	%rd41, %rd39, %rd40;
	st.global.f64 	[%rd41+32], %fd623;
	st.global.f64 	[%rd41+40], %fd624;
	ret;

}
	// .globl	_Z16naiveUpdateBoidsP4Boidii
.visible .entry _Z16naiveUpdateBoidsP4Boidii(
	.param .u64 .ptr .align 1 _Z16naiveUpdateBoidsP4Boidii_param_0,
	.param .u32 _Z16naiveUpdateBoidsP4Boidii_param_1,
	.param .u32 _Z16naiveUpdateBoidsP4Boidii_param_2
)
{
	.reg .pred 	%p<10>;
	.reg .b32 	%r<6>;
	.reg .b64 	%rd<6>;
	.reg .b64 	%fd<39>;

	ld.param.u64 	%rd2, [_Z16naiveUpdateBoidsP4Boidii_param_0];
	ld.param.u32 	%r1, [_Z16naiveUpdateBoidsP4Boidii_param_2];
	cvta.to.global.u64 	%rd3, %rd2;
	mov.u32 	%r2, %ctaid.x;
	mov.u32 	%r3, %ntid.x;
	mov.u32 	%r4, %tid.x;
	mad.lo.s32 	%r5, %r2, %r3, %r4;
	mul.wide.s32 	%rd4, %r5, 48;
	add.s64 	%rd1, %rd3, %rd4;
	ld.global.f64 	%fd25, [%rd1];
	ld.global.f64 	%fd26, [%rd1+8];
	ld.global.f64 	%fd33, [%rd1+16];
	ld.global.f64 	%fd35, [%rd1+24];
	ld.global.f64 	%fd3, [%rd1+32];
	ld.global.f64 	%fd4, [%rd1+40];
	add.f64 	%fd34, %fd25, %fd33;
	add.f64 	%fd36, %fd26, %fd35;
	setp.geu.f64 	%p1, %fd34, 0d0000000000000000;
	cvt.rn.f64.s32 	%fd7, %r1;
	setp.leu.f64 	%p2, %fd34, %fd7;
	and.pred  	%p3, %p1, %p2;
	@%p3 bra 	$L__BB1_4;
	setp.geu.f64 	%p4, %fd34, 0d0000000000000000;
	neg.f64 	%fd33, %fd33;
	@%p4 bra 	$L__BB1_3;
	neg.f64 	%fd34, %fd34;
	bra.uni 	$L__BB1_4;
$L__BB1_3:
	sub.f64 	%fd27, %fd7, %fd34;
	add.f64 	%fd34, %fd27, %fd7;
$L__BB1_4:
	setp.geu.f64 	%p5, %fd36, 0d0000000000000000;
	setp.leu.f64 	%p6, %fd36, %fd7;
	and.pred  	%p7, %p5, %p6;
	@%p7 bra 	$L__BB1_8;
	setp.geu.f64 	%p8, %fd36, 0d0000000000000000;
	neg.f64 	%fd35, %fd35;
	@%p8 bra 	$L__BB1_7;
	neg.f64 	%fd36, %fd36;
	bra.uni 	$L__BB1_8;
$L__BB1_7:
	sub.f64 	%fd28, %fd7, %fd36;
	add.f64 	%fd36, %fd28, %fd7;
$L__BB1_8:
	add.f64 	%fd38, %fd3, %fd33;
	add.f64 	%fd37, %fd4, %fd35;
	mul.f64 	%fd29, %fd37, %fd37;
	fma.rn.f64 	%fd30, %fd38, %fd38, %fd29;
	sqrt.rn.f64 	%fd20, %fd30;
	setp.leu.f64 	%p9, %fd20, 0d4039000000000000;
	@%p9 bra 	$L__BB1_10;
	mul.f64 	%fd31, %fd38, 0d4039000000000000;
	div.rn.f64 	%fd38, %fd31, %fd20;
	mul.f64 	%fd32, %fd37, 0d4039000000000000;
	div.rn.f64 	%fd37, %fd32, %fd20;
$L__BB1_10:
	st.global.f64 	[%rd1], %fd34;
	st.global.f64 	[%rd1+8], %fd36;
	st.global.f64 	[%rd1+16], %fd38;
	st.global.f64 	[%rd1+24], %fd37;
	mov.b64 	%rd5, 0;
	st.global.u64 	[%rd1+32], %rd5;
	st.global.u64 	[%rd1+40], %rd5;
	ret;

}


// ===== COMPILED SASS (sm_100) =====

	.target	sm_100

	.elftype	@"ET_EXEC"


//--------------------- .note.nv.tkinfo           --------------------------
	.section	.note.nv.tkinfo,"",@"SHT_NOTE"
	.sectionflags	@"SHF_NOTE_NV_TKINFO"
	.tkinfo
        /*0018*/ 	.word	0x00000002
        /*0030*/ 	.string	""
        /*0030*/ 	.string	"ptxas"
        /*0030*/ 	.string	"Cuda compilation tools, release 13.0, V13.0.88"
        /*0030*/ 	.string	"Build cuda_13.0.r13.0/compiler.36424714_0"
        /*0030*/ 	.string	"-arch sm_100 -m 64 "



//--------------------- .note.nv.cuinfo           --------------------------
	.section	.note.nv.cuinfo,"",@"SHT_NOTE"
	.sectionflags	@"SHF_NOTE_NV_CUINFO"
        /*0018*/ 	.short	0x0002
        /*001a*/ 	.short	0x0064
        /*001c*/ 	.short	0x0082
	.zero		2


//--------------------- .nv.info                  --------------------------
	.section	.nv.info,"",@"SHT_CUDA_INFO"
	.align	4


	//----- nvinfo : EIATTR_REGCOUNT
	.align		4
        /*0000*/ 	.byte	0x04, 0x2f
        /*0002*/ 	.short	(.L_1 - .L_0)
	.align		4
.L_0:
        /*0004*/ 	.word	index@(_Z12naiveCalcAccP4Boidi)
        /*0008*/ 	.word	0x00000030


	//----- nvinfo : EIATTR_FRAME_SIZE
	.align		4
.L_1:
        /*000c*/ 	.byte	0x04, 0x11
        /*000e*/ 	.short	(.L_3 - .L_2)
	.align		4
.L_2:
        /*0010*/ 	.word	index@($__internal_3_$__cuda_sm20_dsqrt_rn_f64_mediumpath_v1)
        /*0014*/ 	.word	0x00000000


	//----- nvinfo : EIATTR_FRAME_SIZE
	.align		4
.L_3:
        /*0018*/ 	.byte	0x04, 0x11
        /*001a*/ 	.short	(.L_5 - .L_4)
	.align		4
.L_4:
        /*001c*/ 	.word	index@($__internal_2_$__cuda_sm20_div_rn_f64_full)
        /*0020*/ 	.word	0x00000000


	//----- nvinfo : EIATTR_FRAME_SIZE
	.align		4
.L_5:
        /*0024*/ 	.byte	0x04, 0x11
        /*0026*/ 	.short	(.L_7 - .L_6)
	.align		4
.L_6:
        /*0028*/ 	.word	index@(_Z12naiveCalcAccP4Boidi)
        /*002c*/ 	.word	0x00000000


	//----- nvinfo : EIATTR_REGCOUNT
	.align		4
.L_7:
        /*0030*/ 	.byte	0x04, 0x2f
        /*0032*/ 	.short	(.L_9 - .L_8)
	.align		4
.L_8:
        /*0034*/ 	.word	index@(_Z16naiveUpdateBoidsP4Boidii)
        /*0038*/ 	.word	0x00000022


	//----- nvinfo : EIATTR_FRAME_SIZE
	.align		4
.L_9:
        /*003c*/ 	.byte	0x04, 0x11
        /*003e*/ 	.short	(.L_11 - .L_10)
	.align		4
.L_10:
        /*0040*/ 	.word	index@($__internal_1_$__cuda_sm20_dsqrt_rn_f64_mediumpath_v1)
        /*0044*/ 	.word	0x00000000


	//----- nvinfo : EIATTR_FRAME_SIZE
	.align		4
.L_11:
        /*0048*/ 	.byte	0x04, 0x11
        /*004a*/ 	.short	(.L_13 - .L_12)
	.align		4
.L_12:
        /*004c*/ 	.word	index@($__internal_0_$__cuda_sm20_div_rn_f64_full)
        /*0050*/ 	.word	0x00000000


	//----- nvinfo : EIATTR_FRAME_SIZE
	.align		4
.L_13:
        /*0054*/ 	.byte	0x04, 0x11
        /*0056*/ 	.short	(.L_15 - .L_14)
	.align		4
.L_14:
        /*0058*/ 	.word	index@(_Z16naiveUpdateBoidsP4Boidii)
        /*005c*/ 	.word	0x00000000


	//----- nvinfo : EIATTR_MIN_STACK_SIZE
	.align		4
.L_15:
        /*0060*/ 	.byte	0x04, 0x12
        /*0062*/ 	.short	(.L_17 - .L_16)
	.align		4
.L_16:
        /*0064*/ 	.word	index@(_Z16naiveUpdateBoidsP4Boidii)
        /*0068*/ 	.word	0x00000000


	//----- nvinfo : EIATTR_MIN_STACK_SIZE
	.align		4
.L_17:
        /*006c*/ 	.byte	0x04, 0x12
        /*006e*/ 	.short	(.L_19 - .L_18)
	.align		4
.L_18:
        /*0070*/ 	.word	index@(_Z12naiveCalcAccP4Boidi)
        /*0074*/ 	.word	0x00000000
.L_19:


//--------------------- .nv.compat                --------------------------
	.section	.nv.compat,"",@"SHT_CUDA_COMPAT_INFO"
	.align	4
        /*0000*/ 	.byte	0x02, 0x09, 0x00, 0x00, 0x02, 0x02, 0x01, 0x00, 0x02, 0x05, 0x05, 0x00, 0x03, 0x07, 0x01, 0x01
        /*0010*/ 	.byte	0x02, 0x03, 0x00, 0x00, 0x02, 0x06, 0x01, 0x00, 0x04, 0x0b, 0x08, 0x00, 0x01, 0x00, 0x00, 0x00
        /*0020*/ 	.byte	0x00, 0x00, 0x00, 0x00


//--------------------- .nv.info._Z16naiveUpdateBoidsP4Boidii --------------------------
	.section	.nv.info._Z16naiveUpdateBoidsP4Boidii,"",@"SHT_CUDA_INFO"
	.sectionflags	@""
	.align	4


	//----- nvinfo : EIATTR_CUDA_API_VERSION
	.align		4
        /*0000*/ 	.byte	0x04, 0x37
        /*0002*/ 	.short	(.L_21 - .L_20)
.L_20:
        /*0004*/ 	.word	0x00000082


	//----- nvinfo : EIATTR_KPARAM_INFO
	.align		4
.L_21:
        /*0008*/ 	.byte	0x04, 0x17
        /*000a*/ 	.short	(.L_23 - .L_22)
.L_22:
        /*000c*/ 	.word	0x00000000
        /*0010*/ 	.short	0x0002
        /*0012*/ 	.short	0x000c
        /*0014*/ 	.byte	0x00, 0xf0, 0x11, 0x00


	//----- nvinfo : EIATTR_KPARAM_INFO
	.align		4
.L_23:
        /*0018*/ 	.byte	0x04, 0x17
        /*001a*/ 	.short	(.L_25 - .L_24)
.L_24:
        /*001c*/ 	.word	0x00000000
        /*0020*/ 	.short	0x0001
        /*0022*/ 	.short	0x0008
        /*0024*/ 	.byte	0x00, 0xf0, 0x11, 0x00


	//----- nvinfo : EIATTR_KPARAM_INFO
	.align		4
.L_25:
        /*0028*/ 	.byte	0x04, 0x17
        /*002a*/ 	.short	(.L_27 - .L_26)
.L_26:
        /*002c*/ 	.word	0x00000000
        /*0030*/ 	.short	0x0000
        /*0032*/ 	.short	0x0000
        /*0034*/ 	.byte	0x00, 0xf5, 0x21, 0x00


	//----- nvinfo : EIATTR_SPARSE_MMA_MASK
	.align		4
.L_27:
        /*0038*/ 	.byte	0x03, 0x50
        /*003a*/ 	.short	0x0000


	//----- nvinfo : EIATTR_MAXREG_COUNT
	.align		4
        /*003c*/ 	.byte	0x03, 0x1b
        /*003e*/ 	.short	0x00ff


	//----- nvinfo : EIATTR_MERCURY_ISA_VERSION
	.align		4
        /*0040*/ 	.byte	0x03, 0x5f
        /*0042*/ 	.short	0x0101


	//----- nvinfo : EIATTR_VRC_CTA_INIT_COUNT
	.align		4
        /*0044*/ 	.byte	0x02, 0x4a
	.zero		1
	.zero		1


	//----- nvinfo : EIATTR_EXIT_INSTR_OFFSETS
	.align		4
        /*0048*/ 	.byte	0x04, 0x1c
        /*004a*/ 	.short	(.L_29 - .L_28)


	//   ....[0]....
.L_28:
        /*004c*/ 	.word	0x000007a0


	//----- nvinfo : EIATTR_CRS_STACK_SIZE
	.align		4
.L_29:
        /*0050*/ 	.byte	0x04, 0x1e
        /*0052*/ 	.short	(.L_31 - .L_30)
.L_30:
        /*0054*/ 	.word	0x00000000


	//----- nvinfo : EIATTR_CBANK_PARAM_SIZE
	.align		4
.L_31:
        /*0058*/ 	.byte	0x03, 0x19
        /*005a*/ 	.short	0x0010


	//----- nvinfo : EIATTR_PARAM_CBANK
	.align		4
        /*005c*/ 	.byte	0x04, 0x0a
        /*005e*/ 	.short	(.L_33 - .L_32)
	.align		4
.L_32:
        /*0060*/ 	.word	index@(.nv.constant0._Z16naiveUpdateBoidsP4Boidii)
        /*0064*/ 	.short	0x0380
        /*0066*/ 	.short	0x0010


	//----- nvinfo : EIATTR_SW_WAR
	.align		4
.L_33:
        /*0068*/ 	.byte	0x04, 0x36
        /*006a*/ 	.short	(.L_35 - .L_34)
.L_34:
        /*006c*/ 	.word	0x00000008
.L_35:


//--------------------- .nv.info._Z12naiveCalcAccP4Boidi --------------------------
	.section	.nv.info._Z12naiveCalcAccP4Boidi,"",@"SHT_CUDA_INFO"
	.sectionflags	@""
	.align	4


	//----- nvinfo : EIATTR_CUDA_API_VERSION
	.align		4
        /*0000*/ 	.byte	0x04, 0x37
        /*0002*/ 	.short	(.L_37 - .L_36)
.L_36:
        /*0004*/ 	.word	0x00000082


	//----- nvinfo : EIATTR_KPARAM_INFO
	.align		4
.L_37:
        /*0008*/ 	.byte	0x04, 0x17
        /*000a*/ 	.short	(.L_39 - .L_38)
.L_38:
        /*000c*/ 	.word	0x00000000
        /*0010*/ 	.short	0x0001
        /*0012*/ 	.short	0x0008
        /*0014*/ 	.byte	0x00, 0xf0, 0x11, 0x00


	//----- nvinfo : EIATTR_KPARAM_INFO
	.align		4
.L_39:
        /*0018*/ 	.byte	0x04, 0x17
        /*001a*/ 	.short	(.L_41 - .L_40)
.L_40:
        /*001c*/ 	.word	0x00000000
        /*0020*/ 	.short	0x0000
        /*0022*/ 	.short	0x0000
        /*0024*/ 	.byte	0x00, 0xf5, 0x21, 0x00


	//----- nvinfo : EIATTR_SPARSE_MMA_MASK
	.align		4
.L_41:
        /*0028*/ 	.byte	0x03, 0x50
        /*002a*/ 	.short	0x0000


	//----- nvinfo : EIATTR_MAXREG_COUNT
	.align		4
        /*002c*/ 	.byte	0x03, 0x1b
        /*002e*/ 	.short	0x00ff


	//----- nvinfo : EIATTR_MERCURY_ISA_VERSION
	.align		4
        /*0030*/ 	.byte	0x03, 0x5f
        /*0032*/ 	.short	0x0101


	//----- nvinfo : EIATTR_VRC_CTA_INIT_COUNT
	.align		4
        /*0034*/ 	.byte	0x02, 0x4a
	.zero		1
	.zero		1


	//----- nvinfo : EIATTR_EXIT_INSTR_OFFSETS
	.align		4
        /*0038*/ 	.byte	0x04, 0x1c
        /*003a*/ 	.short	(.L_43 - .L_42)


	//   ....[0]....
.L_42:
        /*003c*/ 	.word	0x000097c0


	//----- nvinfo : EIATTR_CRS_STACK_SIZE
	.align		4
.L_43:
        /*0040*/ 	.byte	0x04, 0x1e
        /*0042*/ 	.short	(.L_45 - .L_44)
.L_44:
        /*0044*/ 	.word	0x00000000


	//----- nvinfo : EIATTR_CBANK_PARAM_SIZE
	.align		4
.L_45:
        /*0048*/ 	.byte	0x03, 0x19
        /*004a*/ 	.short	0x000c


	//----- nvinfo : EIATTR_PARAM_CBANK
	.align		4
        /*004c*/ 	.byte	0x04, 0x0a
        /*004e*/ 	.short	(.L_47 - .L_46)
	.align		4
.L_46:
        /*0050*/ 	.word	index@(.nv.constant0._Z12naiveCalcAccP4Boidi)
        /*0054*/ 	.short	0x0380
        /*0056*/ 	.short	0x000c


	//----- nvinfo : EIATTR_SW_WAR
	.align		4
.L_47:
        /*0058*/ 	.byte	0x04, 0x36
        /*005a*/ 	.short	(.L_49 - .L_48)
.L_48:
        /*005c*/ 	.word	0x00000008
.L_49:


//--------------------- .nv.callgraph             --------------------------
	.section	.nv.callgraph,"",@"SHT_CUDA_CALLGRAPH"
	.align	4
	.sectionentsize	8
	.align		4
        /*0000*/ 	.word	0x00000000
	.align		4
        /*0004*/ 	.word	0xffffffff
	.align		4
        /*0008*/ 	.word	0x00000000
	.align		4
        /*000c*/ 	.word	0xfffffffe
	.align		4
        /*0010*/ 	.word	0x00000000
	.align		4
        /*0014*/ 	.word	0xfffffffd
	.align		4
        /*0018*/ 	.word	0x00000000
	.align		4
        /*001c*/ 	.word	0xfffffffc


//--------------------- .text._Z16naiveUpdateBoidsP4Boidii --------------------------
	.section	.text._Z16naiveUpdateBoidsP4Boidii,"ax",@progbits
	.align	128
        .global         _Z16naiveUpdateBoidsP4Boidii
        .type           _Z16naiveUpdateBoidsP4Boidii,@function
        .size           _Z16naiveUpdateBoidsP4Boidii,(.L_x_188 - _Z16naiveUpdateBoidsP4Boidii)
        .other          _Z16naiveUpdateBoidsP4Boidii,@"STO_CUDA_ENTRY STV_DEFAULT"
_Z16naiveUpdateBoidsP4Boidii:
.text._Z16naiveUpdateBoidsP4Boidii:
[----:B------:R-:W-:Y:S01]  /*0000*/  LDC R1, c[0x0][0x37c] ;  /* 0x0000df00ff017b82 */ /* 0x000fe20000000800 */
[----:B------:R-:W0:Y:S07]  /*0010*/  S2R R0, SR_TID.X ;  /* 0x0000000000007919 */ /* 0x000e2e0000002100 */
[----:B------:R-:W0:Y:S01]  /*0020*/  S2UR UR6, SR_CTAID.X ;  /* 0x00000000000679c3 */ /* 0x000e220000002500 */
[----:B------:R-:W1:Y:S07]  /*0030*/  LDCU.64 UR4, c[0x0][0x358] ;  /* 0x00006b00ff0477ac */ /* 0x000e6e0008000a00 */
[----:B------:R-:W0:Y:S08]  /*0040*/  LDC R3, c[0x0][0x360] ;  /* 0x0000d800ff037b82 */ /* 0x000e300000000800 */
[----:B------:R-:W2:Y:S01]  /*0050*/  LDC.64 R30, c[0x0][0x380] ;  /* 0x0000e000ff1e7b82 */ /* 0x000ea20000000a00 */
[----:B0-----:R-:W-:Y:S01]  /*0060*/  IMAD R3, R3, UR6, R0 ;  /* 0x0000000603037c24 */ /* 0x001fe2000f8e0200 */
[----:B------:R-:W0:Y:S03]  /*0070*/  LDCU UR6, c[0x0][0x38c] ;  /* 0x00007180ff0677ac */ /* 0x000e260008000800 */
[----:B--2---:R-:W-:-:S05]  /*0080*/  IMAD.WIDE R30, R3, 0x30, R30 ;  /* 0x00000030031e7825 */ /* 0x004fca00078e021e */
[----:B-1----:R-:W2:Y:S04]  /*0090*/  LDG.E.64 R18, desc[UR4][R30.64] ;  /* 0x000000041e127981 */ /* 0x002ea8000c1e1b00 */
[----:B------:R-:W2:Y:S04]  /*00a0*/  LDG.E.64 R4, desc[UR4][R30.64+0x10] ;  /* 0x000010041e047981 */ /* 0x000ea8000c1e1b00 */
[----:B------:R-:W3:Y:S04]  /*00b0*/  LDG.E.64 R16, desc[UR4][R30.64+0x8] ;  /* 0x000008041e107981 */ /* 0x000ee8000c1e1b00 */
[----:B------:R-:W3:Y:S04]  /*00c0*/  LDG.E.64 R6, desc[UR4][R30.64+0x18] ;  /* 0x000018041e067981 */ /* 0x000ee8000c1e1b00 */
[----:B------:R1:W5:Y:S04]  /*00d0*/  LDG.E.64 R12, desc[UR4][R30.64+0x20] ;  /* 0x000020041e0c7981 */ /* 0x000368000c1e1b00 */
[----:B------:R1:W5:Y:S01]  /*00e0*/  LDG.E.64 R14, desc[UR4][R30.64+0x28] ;  /* 0x000028041e0e7981 */ /* 0x000362000c1e1b00 */
[----:B0-----:R-:W0:Y:S01]  /*00f0*/  I2F.F64 R2, UR6 ;  /* 0x0000000600027d12 */ /* 0x001e220008201c00 */
[----:B------:R-:W-:Y:S01]  /*0100*/  BSSY.RECONVERGENT B0, `(.L_x_0) ;  /* 0x000000d000007945 */ /* 0x000fe20003800200 */
[----:B--2---:R-:W-:-:S08]  /*0110*/  DADD R18, R18, R4 ;  /* 0x0000000012127229 */ /* 0x004fd00000000004 */
[C---:B------:R-:W-:Y:S02]  /*0120*/  DSETP.GEU.AND P3, PT, R18.reuse, RZ, PT ;  /* 0x000000ff1200722a */ /* 0x040fe40003f6e000 */
[----:B0-----:R-:W-:Y:S02]  /*0130*/  DSETP.GT.AND P2, PT, R18, R2, PT ;  /* 0x000000021200722a */ /* 0x001fe40003f44000 */
[----:B---3--:R-:W-:-:S08]  /*0140*/  DADD R16, R16, R6 ;  /* 0x0000000010107229 */ /* 0x008fd00000000006 */
[C---:B------:R-:W-:Y:S02]  /*0150*/  DSETP.GT.AND P1, PT, R16.reuse, R2, PT ;  /* 0x000000021000722a */ /* 0x040fe40003f24000 */
[----:B------:R-:W-:Y:S02]  /*0160*/  DSETP.GEU.AND P0, PT, R16, RZ, PT ;  /* 0x000000ff1000722a */ /* 0x000fe40003f0e000 */
[----:B-1----:R-:W-:-:S12]  /*0170*/  @!P2 BRA P3, `(.L_x_1) ;  /* 0x000000000014a947 */ /* 0x002fd80001800000 */
[----:B------:R-:W-:Y:S02]  /*0180*/  DSETP.GEU.AND P2, PT, R18, RZ, PT ;  /* 0x000000ff1200722a */ /* 0x000fe40003f4e000 */
[----:B------:R-:W-:-:S12]  /*0190*/  DADD R4, -RZ, -R4 ;  /* 0x00000000ff047229 */ /* 0x000fd80000000904 */
[----:B------:R-:W-:-:S08]  /*01a0*/  @!P2 DADD R18, -RZ, -R18 ;  /* 0x00000000ff12a229 */ /* 0x000fd00000000912 */
[----:B------:R-:W-:-:S08]  /*01b0*/  @P2 DADD R8, R2, -R18 ;  /* 0x0000000002082229 */ /* 0x000fd00000000812 */
[----:B------:R-:W-:-:S11]  /*01c0*/  @P2 DADD R18, R2, R8 ;  /* 0x0000000002122229 */ /* 0x000fd60000000008 */
.L_x_1:
[----:B------:R-:W-:Y:S05]  /*01d0*/  BSYNC.RECONVERGENT B0 ;  /* 0x0000000000007941 */ /* 0x000fea0003800200 */
.L_x_0:
[----:B------:R-:W-:Y:S04]  /*01e0*/  BSSY.RECONVERGENT B0, `(.L_x_2) ;  /* 0x0000007000007945 */ /* 0x000fe80003800200 */
[----:B------:R-:W-:Y:S05]  /*01f0*/  @!P1 BRA P0, `(.L_x_3) ;  /* 0x0000000000149947 */ /* 0x000fea0000000000 */
[----:B------:R-:W-:Y:S02]  /*0200*/  DSETP.GEU.AND P0, PT, R16, RZ, PT ;  /* 0x000000ff1000722a */ /* 0x000fe40003f0e000 */
[----:B------:R-:W-:-:S12]  /*0210*/  DADD R6, -RZ, -R6 ;  /* 0x00000000ff067229 */ /* 0x000fd80000000906 */
[----:B------:R-:W-:-:S08]  /*0220*/  @!P0 DADD R16, -RZ, -R16 ;  /* 0x00000000ff108229 */ /* 0x000fd00000000910 */
[----:B------:R-:W-:-:S08]  /*0230*/  @P0 DADD R8, R2, -R16 ;  /* 0x0000000002080229 */ /* 0x000fd00000000810 */
[----:B------:R-:W-:-:S11]  /*0240*/  @P0 DADD R16, R2, R8 ;  /* 0x0000000002100229 */ /* 0x000fd60000000008 */
.L_x_3:
[----:B------:R-:W-:Y:S05]  /*0250*/  BSYNC.RECONVERGENT B0 ;  /* 0x0000000000007941 */ /* 0x000fea0003800200 */
.L_x_2:
[----:B-----5:R-:W-:Y:S01]  /*0260*/  DADD R14, R14, R6 ;  /* 0x000000000e0e7229 */ /* 0x020fe20000000006 */
[----:B------:R-:W-:Y:S01]  /*0270*/  IMAD.MOV.U32 R8, RZ, RZ, 0x0 ;  /* 0x00000000ff087424 */ /* 0x000fe200078e00ff */
[----:B------:R-:W-:Y:S01]  /*0280*/  DADD R12, R12, R4 ;  /* 0x000000000c0c7229 */ /* 0x000fe20000000004 */
[----:B------:R-:W-:Y:S01]  /*0290*/  IMAD.MOV.U32 R9, RZ, RZ, 0x3fd80000 ;  /* 0x3fd80000ff097424 */ /* 0x000fe200078e00ff */
[----:B------:R-:W-:Y:S04]  /*02a0*/  BSSY.RECONVERGENT B0, `(.L_x_4) ;  /* 0x0000013000007945 */ /* 0x000fe80003800200 */
[----:B------:R-:W-:-:S08]  /*02b0*/  DMUL R2, R14, R14 ;  /* 0x0000000e0e027228 */ /* 0x000fd00000000000 */
[----:B------:R-:W-:-:S06]  /*02c0*/  DFMA R2, R12, R12, R2 ;  /* 0x0000000c0c02722b */ /* 0x000fcc0000000002 */
[----:B------:R-:W0:Y:S04]  /*02d0*/  MUFU.RSQ64H R5, R3 ;  /* 0x0000000300057308 */ /* 0x000e280000001c00 */
[----:B------:R-:W-:-:S05]  /*02e0*/  VIADD R4, R3, 0xfcb00000 ;  /* 0xfcb0000003047836 */ /* 0x000fca0000000000 */
[----:B------:R-:W-:Y:S01]  /*02f0*/  ISETP.GE.U32.AND P0, PT, R4, 0x7ca00000, PT ;  /* 0x7ca000000400780c */ /* 0x000fe20003f06070 */
[----:B0-----:R-:W-:-:S08]  /*0300*/  DMUL R6, R4, R4 ;  /* 0x0000000404067228 */ /* 0x001fd00000000000 */
[----:B------:R-:W-:-:S08]  /*0310*/  DFMA R6, R2, -R6, 1 ;  /* 0x3ff000000206742b */ /* 0x000fd00000000806 */
[----:B------:R-:W-:Y:S02]  /*0320*/  DFMA R8, R6, R8, 0.5 ;  /* 0x3fe000000608742b */ /* 0x000fe40000000008 */
[----:B------:R-:W-:-:S08]  /*0330*/  DMUL R6, R4, R6 ;  /* 0x0000000604067228 */ /* 0x000fd00000000000 */
[----:B------:R-:W-:-:S08]  /*0340*/  DFMA R22, R8, R6, R4 ;  /* 0x000000060816722b */ /* 0x000fd00000000004 */
[----:B------:R-:W-:Y:S02]  /*0350*/  DMUL R6, R2, R22 ;  /* 0x0000001602067228 */ /* 0x000fe40000000000 */
[----:B------:R-:W-:Y:S02]  /*0360*/  VIADD R21, R23, 0xfff00000 ;  /* 0xfff0000017157836 */ /* 0x000fe40000000000 */
[----:B------:R-:W-:-:S04]  /*0370*/  IMAD.MOV.U32 R20, RZ, RZ, R22 ;  /* 0x000000ffff147224 */ /* 0x000fc800078e0016 */
[----:B------:R-:W-:-:S08]  /*0380*/  DFMA R8, R6, -R6, R2 ;  /* 0x800000060608722b */ /* 0x000fd00000000002 */
[----:B------:R-:W-:Y:S01]  /*0390*/  DFMA R10, R8, R20, R6 ;  /* 0x00000014080a722b */ /* 0x000fe20000000006 */
[----:B------:R-:W-:Y:S10]  /*03a0*/  @!P0 BRA `(.L_x_5) ;  /* 0x0000000000088947 */ /* 0x000ff40003800000 */
[----:B------:R-:W-:-:S07]  /*03b0*/  MOV R0, 0x3d0 ;  /* 0x000003d000007802 */ /* 0x000fce0000000f00 */
[----:B------:R-:W-:Y:S05]  /*03c0*/  CALL.REL.NOINC `($__internal_1_$__cuda_sm20_dsqrt_rn_f64_mediumpath_v1) ;  /* 0x00000008006c7944 */ /* 0x000fea0003c00000 */
.L_x_5:
[----:B------:R-:W-:Y:S05]  /*03d0*/  BSYNC.RECONVERGENT B0 ;  /* 0x0000000000007941 */ /* 0x000fea0003800200 */
.L_x_4:
[----:B------:R-:W-:Y:S01]  /*03e0*/  DSETP.GT.AND P0, PT, R10, 25, PT ;  /* 0x403900000a00742a */ /* 0x000fe20003f04000 */
[----:B------:R-:W-:-:S13]  /*03f0*/  BSSY.RECONVERGENT B0, `(.L_x_6) ;  /* 0x0000034000007945 */ /* 0x000fda0003800200 */
[----:B------:R-:W-:Y:S05]  /*0400*/  @!P0 BRA `(.L_x_7) ;  /* 0x0000000000c88947 */ /* 0x000fea0003800000 */
[----:B------:R-:W0:Y:S01]  /*0410*/  MUFU.RCP64H R3, R11 ;  /* 0x0000000b00037308 */ /* 0x000e220000001800 */
[----:B------:R-:W-:Y:S01]  /*0420*/  IMAD.MOV.U32 R2, RZ, RZ, 0x1 ;  /* 0x00000001ff027424 */ /* 0x000fe200078e00ff */
[----:B------:R-:W-:Y:S01]  /*0430*/  DMUL R6, R12, 25 ;  /* 0x403900000c067828 */ /* 0x000fe20000000000 */
[----:B------:R-:W-:Y:S09]  /*0440*/  BSSY.RECONVERGENT B1, `(.L_x_8) ;  /* 0x0000015000017945 */ /* 0x000ff20003800200 */
[----:B------:R-:W-:Y:S01]  /*0450*/  FSETP.GEU.AND P1, PT, |R7|, 6.5827683646048100446e-37, PT ;  /* 0x036000000700780b */ /* 0x000fe20003f2e200 */
[----:B0-----:R-:W-:-:S08]  /*0460*/  DFMA R4, R2, -R10, 1 ;  /* 0x3ff000000204742b */ /* 0x001fd0000000080a */
[----:B------:R-:W-:-:S08]  /*0470*/  DFMA R4, R4, R4, R4 ;  /* 0x000000040404722b */ /* 0x000fd00000000004 */
[----:B------:R-:W-:-:S08]  /*0480*/  DFMA R4, R2, R4, R2 ;  /* 0x000000040204722b */ /* 0x000fd00000000002 */
[----:B------:R-:W-:-:S08]  /*0490*/  DFMA R2, R4, -R10, 1 ;  /* 0x3ff000000402742b */ /* 0x000fd0000000080a */
[----:B------:R-:W-:-:S08]  /*04a0*/  DFMA R2, R4, R2, R4 ;  /* 0x000000020402722b */ /* 0x000fd00000000004 */
[----:B------:R-:W-:-:S08]  /*04b0*/  DMUL R12, R6, R2 ;  /* 0x00000002060c7228 */ /* 0x000fd00000000000 */
[----:B------:R-:W-:-:S08]  /*04c0*/  DFMA R4, R12, -R10, R6 ;  /* 0x8000000a0c04722b */ /* 0x000fd00000000006 */
[----:B------:R-:W-:-:S10]  /*04d0*/  DFMA R12, R2, R4, R12 ;  /* 0x00000004020c722b */ /* 0x000fd4000000000c */
[----:B------:R-:W-:-:S05]  /*04e0*/  FFMA R0, RZ, R11, R13 ;  /* 0x0000000bff007223 */ /* 0x000fca000000000d */
[----:B------:R-:W-:-:S13]  /*04f0*/  FSETP.GT.AND P0, PT, |R0|, 1.469367938527859385e-39, PT ;  /* 0x001000000000780b */ /* 0x000fda0003f04200 */
[----:B------:R-:W-:Y:S05]  /*0500*/  @P0 BRA P1, `(.L_x_9) ;  /* 0x0000000000200947 */ /* 0x000fea0000800000 */
[----:B------:R-:W-:Y:S01]  /*0510*/  IMAD.MOV.U32 R8, RZ, RZ, R6 ;  /* 0x000000ffff087224 */ /* 0x000fe200078e0006 */
[----:B------:R-:W-:Y:S01]  /*0520*/  MOV R5, R11 ;  /* 0x0000000b00057202 */ /* 0x000fe20000000f00 */
[----:B------:R-:W-:Y:S01]  /*0530*/  IMAD.MOV.U32 R9, RZ, RZ, R7 ;  /* 0x000000ffff097224 */ /* 0x000fe200078e0007 */
[----:B------:R-:W-:Y:S01]  /*0540*/  MOV R0, 0x570 ;  /* 0x0000057000007802 */ /* 0x000fe20000000f00 */
[----:B------:R-:W-:-:S07]  /*0550*/  IMAD.MOV.U32 R4, RZ, RZ, R10 ;  /* 0x000000ffff047224 */ /* 0x000fce00078e000a */
[----:B------:R-:W-:Y:S05]  /*0560*/  CALL.REL.NOINC `($__internal_0_$__cuda_sm20_div_rn_f64_full) ;  /* 0x0000000000907944 */ /* 0x000fea0003c00000 */
[----:B------:R-:W-:Y:S02]  /*0570*/  IMAD.MOV.U32 R12, RZ, RZ, R4 ;  /* 0x000000ffff0c7224 */ /* 0x000fe400078e0004 */
[----:B------:R-:W-:-:S07]  /*0580*/  IMAD.MOV.U32 R13, RZ, RZ, R5 ;  /* 0x000000ffff0d7224 */ /* 0x000fce00078e0005 */
.L_x_9:
[----:B------:R-:W-:Y:S05]  /*0590*/  BSYNC.RECONVERGENT B1 ;  /* 0x0000000000017941 */ /* 0x000fea0003800200 */
.L_x_8:
[----:B------:R-:W0:Y:S01]  /*05a0*/  MUFU.RCP64H R3, R11 ;  /* 0x0000000b00037308 */ /* 0x000e220000001800 */
[----:B------:R-:W-:Y:S01]  /*05b0*/  IMAD.MOV.U32 R2, RZ, RZ, 0x1 ;  /* 0x00000001ff027424 */ /* 0x000fe200078e00ff */
[----:B------:R-:W-:Y:S05]  /*05c0*/  BSSY.RECONVERGENT B1, `(.L_x_7) ;  /* 0x0000016000017945 */ /* 0x000fea0003800200 */
[----:B0-----:R-:W-:-:S08]  /*05d0*/  DFMA R4, R2, -R10, 1 ;  /* 0x3ff000000204742b */ /* 0x001fd0000000080a */
[----:B------:R-:W-:-:S08]  /*05e0*/  DFMA R4, R4, R4, R4 ;  /* 0x000000040404722b */ /* 0x000fd00000000004 */
[----:B------:R-:W-:Y:S02]  /*05f0*/  DFMA R4, R2, R4, R2 ;  /* 0x000000040204722b */ /* 0x000fe40000000002 */
[----:B------:R-:W-:-:S06]  /*0600*/  DMUL R2, R14, 25 ;  /* 0x403900000e027828 */ /* 0x000fcc0000000000 */
[----:B------:R-:W-:-:S04]  /*0610*/  DFMA R6, R4, -R10, 1 ;  /* 0x3ff000000406742b */ /* 0x000fc8000000080a */
[----:B------:R-:W-:-:S04]  /*0620*/  FSETP.GEU.AND P1, PT, |R3|, 6.5827683646048100446e-37, PT ;  /* 0x036000000300780b */ /* 0x000fc80003f2e200 */
        /* <DEDUP_REMOVED lines=8> */
[----:B------:R-:W-:Y:S01]  /*06b0*/  MOV R0, 0x700 ;  /* 0x0000070000007802 */ /* 0x000fe20000000f00 */
[----:B------:R-:W-:Y:S02]  /*06c0*/  IMAD.MOV.U32 R9, RZ, RZ, R3 ;  /* 0x000000ffff097224 */ /* 0x000fe400078e0003 */
[----:B------:R-:W-:Y:S02]  /*06d0*/  IMAD.MOV.U32 R4, RZ, RZ, R10 ;  /* 0x000000ffff047224 */ /* 0x000fe400078e000a */
[----:B------:R-:W-:-:S07]  /*06e0*/  IMAD.MOV.U32 R5, RZ, RZ, R11 ;  /* 0x000000ffff057224 */ /* 0x000fce00078e000b */
[----:B------:R-:W-:Y:S05]  /*06f0*/  CALL.REL.NOINC `($__internal_0_$__cuda_sm20_div_rn_f64_full) ;  /* 0x00000000002c7944 */ /* 0x000fea0003c00000 */
[----:B------:R-:W-:Y:S01]  /*0700*/  IMAD.MOV.U32 R14, RZ, RZ, R4 ;  /* 0x000000ffff0e7224 */ /* 0x000fe200078e0004 */
[----:B------:R-:W-:-:S07]  /*0710*/  MOV R15, R5 ;  /* 0x00000005000f7202 */ /* 0x000fce0000000f00 */
.L_x_10:
[----:B------:R-:W-:Y:S05]  /*0720*/  BSYNC.RECONVERGENT B1 ;  /* 0x0000000000017941 */ /* 0x000fea0003800200 */
.L_x_7:
[----:B------:R-:W-:Y:S05]  /*0730*/  BSYNC.RECONVERGENT B0 ;  /* 0x0000000000007941 */ /* 0x000fea0003800200 */
.L_x_6:
[----:B------:R-:W-:Y:S04]  /*0740*/  STG.E.64 desc[UR4][R30.64], R18 ;  /* 0x000000121e007986 */ /* 0x000fe8000c101b04 */
[----:B------:R-:W-:Y:S04]  /*0750*/  STG.E.64 desc[UR4][R30.64+0x8], R16 ;  /* 0x000008101e007986 */ /* 0x000fe8000c101b04 */
[----:B------:R-:W-:Y:S04]  /*0760*/  STG.E.64 desc[UR4][R30.64+0x10], R12 ;  /* 0x0000100c1e007986 */ /* 0x000fe8000c101b04 */
[----:B------:R-:W-:Y:S04]  /*0770*/  STG.E.64 desc[UR4][R30.64+0x18], R14 ;  /* 0x0000180e1e007986 */ /* 0x000fe8000c101b04 */
[----:B------:R-:W-:Y:S04]  /*0780*/  STG.E.64 desc[UR4][R30.64+0x20], RZ ;  /* 0x000020ff1e007986 */ /* 0x000fe8000c101b04 */
[----:B------:R-:W-:Y:S01]  /*0790*/  STG.E.64 desc[UR4][R30.64+0x28], RZ ;  /* 0x000028ff1e007986 */ /* 0x000fe2000c101b04 */
[----:B------:R-:W-:Y:S05]  /*07a0*/  EXIT ;  /* 0x000000000000794d */ /* 0x000fea0003800000 */
        .weak           $__internal_0_$__cuda_sm20_div_rn_f64_full
        .type           $__internal_0_$__cuda_sm20_div_rn_f64_full,@function
        .size           $__internal_0_$__cuda_sm20_div_rn_f64_full,($__internal_1_$__cuda_sm20_dsqrt_rn_f64_mediumpath_v1 - $__internal_0_$__cuda_sm20_div_rn_f64_full)
$__internal_0_$__cuda_sm20_div_rn_f64_full:
[----:B------:R-:W-:Y:S01]  /*07b0*/  FSETP.GEU.AND P2, PT, |R9|, 1.469367938527859385e-39, PT ;  /* 0x001000000900780b */ /* 0x000fe20003f4e200 */
[----:B------:R-:W-:Y:S01]  /*07c0*/  IMAD.MOV.U32 R20, RZ, RZ, R8 ;  /* 0x000000ffff147224 */ /* 0x000fe200078e0008 */
[C---:B------:R-:W-:Y:S01]  /*07d0*/  FSETP.GEU.AND P0, PT, |R5|.reuse, 1.469367938527859385e-39, PT ;  /* 0x001000000500780b */ /* 0x040fe20003f0e200 */
[----:B------:R-:W-:Y:S01]  /*07e0*/  IMAD.MOV.U32 R22, RZ, RZ, 0x1 ;  /* 0x00000001ff167424 */ /* 0x000fe200078e00ff */
[----:B------:R-:W-:Y:S01]  /*07f0*/  LOP3.LUT R6, R5, 0x800fffff, RZ, 0xc0, !PT ;  /* 0x800fffff05067812 */ /* 0x000fe200078ec0ff */
[----:B------:R-:W-:Y:S01]  /*0800*/  BSSY.RECONVERGENT B2, `(.L_x_11) ;  /* 0x0000052000027945 */ /* 0x000fe20003800200 */
[----:B------:R-:W-:Y:S02]  /*0810*/  LOP3.LUT R2, R9, 0x7ff00000, RZ, 0xc0, !PT ;  /* 0x7ff0000009027812 */ /* 0x000fe400078ec0ff */
[----:B------:R-:W-:Y:S01]  /*0820*/  LOP3.LUT R7, R6, 0x3ff00000, RZ, 0xfc, !PT ;  /* 0x3ff0000006077812 */ /* 0x000fe200078efcff */
[----:B------:R-:W-:Y:S01]  /*0830*/  IMAD.MOV.U32 R6, RZ, RZ, R4 ;  /* 0x000000ffff067224 */ /* 0x000fe200078e0004 */
[----:B------:R-:W-:-:S03]  /*0840*/  LOP3.LUT R29, R5, 0x7ff00000, RZ, 0xc0, !PT ;  /* 0x7ff00000051d7812 */ /* 0x000fc600078ec0ff */
[----:B------:R-:W-:Y:S01]  /*0850*/  @!P2 LOP3.LUT R3, R5, 0x7ff00000, RZ, 0xc0, !PT ;  /* 0x7ff000000503a812 */ /* 0x000fe200078ec0ff */
[----:B------:R-:W-:Y:S01]  /*0860*/  @!P2 IMAD.MOV.U32 R24, RZ, RZ, RZ ;  /* 0x000000ffff18a224 */ /* 0x000fe200078e00ff */
[----:B------:R-:W-:Y:S01]  /*0870*/  @!P0 DMUL R6, R4, 8.98846567431157953865e+307 ;  /* 0x7fe0000004068828 */ /* 0x000fe20000000000 */
[C---:B------:R-:W-:Y:S02]  /*0880*/  ISETP.GE.U32.AND P1, PT, R2.reuse, R29, PT ;  /* 0x0000001d0200720c */ /* 0x040fe40003f26070 */
[----:B------:R-:W-:Y:S01]  /*0890*/  @!P2 ISETP.GE.U32.AND P3, PT, R2, R3, PT ;  /* 0x000000030200a20c */ /* 0x000fe20003f66070 */
[----:B------:R-:W-:Y:S02]  /*08a0*/  IMAD.MOV.U32 R3, RZ, RZ, 0x1ca00000 ;  /* 0x1ca00000ff037424 */ /* 0x000fe400078e00ff */
[----:B------:R-:W0:Y:S03]  /*08b0*/  MUFU.RCP64H R23, R7 ;  /* 0x0000000700177308 */ /* 0x000e260000001800 */
[----:B------:R-:W-:-:S02]  /*08c0*/  @!P2 SEL R25, R3, 0x63400000, !P3 ;  /* 0x634000000319a807 */ /* 0x000fc40005800000 */
[----:B------:R-:W-:Y:S02]  /*08d0*/  SEL R21, R3, 0x63400000, !P1 ;  /* 0x6340000003157807 */ /* 0x000fe40004800000 */
[--C-:B------:R-:W-:Y:S02]  /*08e0*/  @!P2 LOP3.LUT R25, R25, 0x80000000, R9.reuse, 0xf8, !PT ;  /* 0x800000001919a812 */ /* 0x100fe400078ef809 */
[----:B------:R-:W-:Y:S02]  /*08f0*/  LOP3.LUT R21, R21, 0x800fffff, R9, 0xf8, !PT ;  /* 0x800fffff15157812 */ /* 0x000fe400078ef809 */
[----:B------:R-:W-:Y:S02]  /*0900*/  @!P2 LOP3.LUT R25, R25, 0x100000, RZ, 0xfc, !PT ;  /* 0x001000001919a812 */ /* 0x000fe400078efcff */
[----:B------:R-:W-:-:S04]  /*0910*/  @!P0 LOP3.LUT R29, R7, 0x7ff00000, RZ, 0xc0, !PT ;  /* 0x7ff00000071d8812 */ /* 0x000fc800078ec0ff */
[----:B------:R-:W-:Y:S02]  /*0920*/  @!P2 DFMA R20, R20, 2, -R24 ;  /* 0x400000001414a82b */ /* 0x000fe40000000818 */
[----:B0-----:R-:W-:-:S08]  /*0930*/  DFMA R24, R22, -R6, 1 ;  /* 0x3ff000001618742b */ /* 0x001fd00000000806 */
[----:B------:R-:W-:-:S08]  /*0940*/  DFMA R24, R24, R24, R24 ;  /* 0x000000181818722b */ /* 0x000fd00000000018 */
[----:B------:R-:W-:-:S08]  /*0950*/  DFMA R24, R22, R24, R22 ;  /* 0x000000181618722b */ /* 0x000fd00000000016 */
[----:B------:R-:W-:-:S08]  /*0960*/  DFMA R22, R24, -R6, 1 ;  /* 0x3ff000001816742b */ /* 0x000fd00000000806 */
[----:B------:R-:W-:-:S08]  /*0970*/  DFMA R22, R24, R22, R24 ;  /* 0x000000161816722b */ /* 0x000fd00000000018 */
[----:B------:R-:W-:-:S08]  /*0980*/  DMUL R24, R22, R20 ;  /* 0x0000001416187228 */ /* 0x000fd00000000000 */
[----:B------:R-:W-:-:S08]  /*0990*/  DFMA R26, R24, -R6, R20 ;  /* 0x80000006181a722b */ /* 0x000fd00000000014 */
[----:B------:R-:W-:Y:S01]  /*09a0*/  DFMA R26, R22, R26, R24 ;  /* 0x0000001a161a722b */ /* 0x000fe20000000018 */
[----:B------:R-:W-:Y:S01]  /*09b0*/  IMAD.MOV.U32 R22, RZ, RZ, R2 ;  /* 0x000000ffff167224 */ /* 0x000fe200078e0002 */
[----:B------:R-:W-:-:S05]  /*09c0*/  @!P2 LOP3.LUT R22, R21, 0x7ff00000, RZ, 0xc0, !PT ;  /* 0x7ff000001516a812 */ /* 0x000fca00078ec0ff */
[----:B------:R-:W-:-:S05]  /*09d0*/  VIADD R23, R22, 0xffffffff ;  /* 0xffffffff16177836 */ /* 0x000fca0000000000 */
[----:B------:R-:W-:Y:S01]  /*09e0*/  ISETP.GT.U32.AND P0, PT, R23, 0x7feffffe, PT ;  /* 0x7feffffe1700780c */ /* 0x000fe20003f04070 */
[----:B------:R-:W-:-:S05]  /*09f0*/  VIADD R23, R29, 0xffffffff ;  /* 0xffffffff1d177836 */ /* 0x000fca0000000000 */
[----:B------:R-:W-:-:S13]  /*0a00*/  ISETP.GT.U32.OR P0, PT, R23, 0x7feffffe, P0 ;  /* 0x7feffffe1700780c */ /* 0x000fda0000704470 */
[----:B------:R-:W-:Y:S05]  /*0a10*/  @P0 BRA `(.L_x_12) ;  /* 0x00000000006c0947 */ /* 0x000fea0003800000 */
[----:B------:R-:W-:-:S04]  /*0a20*/  LOP3.LUT R9, R5, 0x7ff00000, RZ, 0xc0, !PT ;  /* 0x7ff0000005097812 */ /* 0x000fc800078ec0ff */
[CC--:B------:R-:W-:Y:S02]  /*0a30*/  VIADDMNMX R8, R2.reuse, -R9.reuse, 0xb9600000, !PT ;  /* 0xb960000002087446 */ /* 0x0c0fe40007800909 */
[----:B------:R-:W-:Y:S02]  /*0a40*/  ISETP.GE.U32.AND P0, PT, R2, R9, PT ;  /* 0x000000090200720c */ /* 0x000fe40003f06070 */
[----:B------:R-:W-:Y:S02]  /*0a50*/  VIMNMX R8, PT, PT, R8, 0x46a00000, PT ;  /* 0x46a0000008087848 */ /* 0x000fe40003fe0100 */
[----:B------:R-:W-:-:S04]  /*0a60*/  SEL R3, R3, 0x63400000, !P0 ;  /* 0x6340000003037807 */ /* 0x000fc80004000000 */
[----:B------:R-:W-:Y:S01]  /*0a70*/  IADD3 R22, PT, PT, -R3, R8, RZ ;  /* 0x0000000803167210 */ /* 0x000fe20007ffe1ff */
[----:B------:R-:W-:-:S04]  /*0a80*/  IMAD.MOV.U32 R8, RZ, RZ, RZ ;  /* 0x000000ffff087224 */ /* 0x000fc800078e00ff */
[----:B------:R-:W-:-:S06]  /*0a90*/  VIADD R9, R22, 0x7fe00000 ;  /* 0x7fe0000016097836 */ /* 0x000fcc0000000000 */
[----:B------:R-:W-:-:S10]  /*0aa0*/  DMUL R2, R26, R8 ;  /* 0x000000081a027228 */ /* 0x000fd40000000000 */
[----:B------:R-:W-:-:S13]  /*0ab0*/  FSETP.GTU.AND P0, PT, |R3|, 1.469367938527859385e-39, PT ;  /* 0x001000000300780b */ /* 0x000fda0003f0c200 */
[----:B------:R-:W-:Y:S05]  /*0ac0*/  @P0 BRA `(.L_x_13) ;  /* 0x0000000000940947 */ /* 0x000fea0003800000 */
[----:B------:R-:W-:Y:S01]  /*0ad0*/  DFMA R6, R26, -R6, R20 ;  /* 0x800000061a06722b */ /* 0x000fe20000000014 */
[----:B------:R-:W-:-:S09]  /*0ae0*/  IMAD.MOV.U32 R8, RZ, RZ, RZ ;  /* 0x000000ffff087224 */ /* 0x000fd200078e00ff */
[C---:B------:R-:W-:Y:S02]  /*0af0*/  FSETP.NEU.AND P0, PT, R7.reuse, RZ, PT ;  /* 0x000000ff0700720b */ /* 0x040fe40003f0d000 */
[----:B------:R-:W-:-:S04]  /*0b00*/  LOP3.LUT R5, R7, 0x80000000, R5, 0x48, !PT ;  /* 0x8000000007057812 */ /* 0x000fc800078e4805 */
[----:B------:R-:W-:-:S07]  /*0b10*/  LOP3.LUT R9, R5, R9, RZ, 0xfc, !PT ;  /* 0x0000000905097212 */ /* 0x000fce00078efcff */
[----:B------:R-:W-:Y:S05]  /*0b20*/  @!P0 BRA `(.L_x_13) ;  /* 0x00000000007c8947 */ /* 0x000fea0003800000 */
[----:B------:R-:W-:Y:S01]  /*0b30*/  IMAD.MOV R7, RZ, RZ, -R22 ;  /* 0x000000ffff077224 */ /* 0x000fe200078e0a16 */
[----:B------:R-:W-:Y:S01]  /*0b40*/  DMUL.RP R8, R26, R8 ;  /* 0x000000081a087228 */ /* 0x000fe20000008000 */
[----:B------:R-:W-:-:S06]  /*0b50*/  IMAD.MOV.U32 R6, RZ, RZ, RZ ;  /* 0x000000ffff067224 */ /* 0x000fcc00078e00ff */
[----:B------:R-:W-:-:S03]  /*0b60*/  DFMA R6, R2, -R6, R26 ;  /* 0x800000060206722b */ /* 0x000fc6000000001a */
[----:B------:R-:W-:-:S03]  /*0b70*/  LOP3.LUT R5, R9, R5, RZ, 0x3c, !PT ;  /* 0x0000000509057212 */ /* 0x000fc600078e3cff */
[----:B------:R-:W-:-:S04]  /*0b80*/  IADD3 R6, PT, PT, -R22, -0x43300000, RZ ;  /* 0xbcd0000016067810 */ /* 0x000fc80007ffe1ff */
[----:B------:R-:W-:-:S04]  /*0b90*/  FSETP.NEU.AND P0, PT, |R7|, R6, PT ;  /* 0x000000060700720b */ /* 0x000fc80003f0d200 */
[----:B------:R-:W-:Y:S02]  /*0ba0*/  FSEL R2, R8, R2, !P0 ;  /* 0x0000000208027208 */ /* 0x000fe40004000000 */
[----:B------:R-:W-:Y:S01]  /*0bb0*/  FSEL R3, R5, R3, !P0 ;  /* 0x0000000305037208 */ /* 0x000fe20004000000 */
[----:B------:R-:W-:Y:S06]  /*0bc0*/  BRA `(.L_x_13) ;  /* 0x0000000000547947 */ /* 0x000fec0003800000 */
.L_x_12:
[----:B------:R-:W-:-:S14]  /*0bd0*/  DSETP.NAN.AND P0, PT, R8, R8, PT ;  /* 0x000000080800722a */ /* 0x000fdc0003f08000 */
[----:B------:R-:W-:Y:S05]  /*0be0*/  @P0 BRA `(.L_x_14) ;  /* 0x0000000000440947 */ /* 0x000fea0003800000 */
[----:B------:R-:W-:-:S14]  /*0bf0*/  DSETP.NAN.AND P0, PT, R4, R4, PT ;  /* 0x000000040400722a */ /* 0x000fdc0003f08000 */
[----:B------:R-:W-:Y:S05]  /*0c00*/  @P0 BRA `(.L_x_15) ;  /* 0x0000000000300947 */ /* 0x000fea0003800000 */
[----:B------:R-:W-:Y:S01]  /*0c10*/  ISETP.NE.AND P0, PT, R22, R29, PT ;  /* 0x0000001d1600720c */ /* 0x000fe20003f05270 */
[----:B------:R-:W-:Y:S02]  /*0c20*/  IMAD.MOV.U32 R2, RZ, RZ, 0x0 ;  /* 0x00000000ff027424 */ /* 0x000fe400078e00ff */
[----:B------:R-:W-:-:S10]  /*0c30*/  IMAD.MOV.U32 R3, RZ, RZ, -0x80000 ;  /* 0xfff80000ff037424 */ /* 0x000fd400078e00ff */
[----:B------:R-:W-:Y:S05]  /*0c40*/  @!P0 BRA `(.L_x_13) ;  /* 0x0000000000348947 */ /* 0x000fea0003800000 */
[----:B------:R-:W-:Y:S02]  /*0c50*/  ISETP.NE.AND P0, PT, R22, 0x7ff00000, PT ;  /* 0x7ff000001600780c */ /* 0x000fe40003f05270 */
[----:B------:R-:W-:Y:S02]  /*0c60*/  LOP3.LUT R3, R9, 0x80000000, R5, 0x48, !PT ;  /* 0x8000000009037812 */ /* 0x000fe400078e4805 */
[----:B------:R-:W-:-:S13]  /*0c70*/  ISETP.EQ.OR P0, PT, R29, RZ, !P0 ;  /* 0x000000ff1d00720c */ /* 0x000fda0004702670 */
[----:B------:R-:W-:Y:S01]  /*0c80*/  @P0 LOP3.LUT R4, R3, 0x7ff00000, RZ, 0xfc, !PT ;  /* 0x7ff0000003040812 */ /* 0x000fe200078efcff */
[----:B------:R-:W-:Y:S01]  /*0c90*/  @!P0 IMAD.MOV.U32 R2, RZ, RZ, RZ ;  /* 0x000000ffff028224 */ /* 0x000fe200078e00ff */
[----:B------:R-:W-:-:S03]  /*0ca0*/  @P0 MOV R2, RZ ;  /* 0x000000ff00020202 */ /* 0x000fc60000000f00 */
[----:B------:R-:W-:Y:S01]  /*0cb0*/  @P0 IMAD.MOV.U32 R3, RZ, RZ, R4 ;  /* 0x000000ffff030224 */ /* 0x000fe200078e0004 */
[----:B------:R-:W-:Y:S06]  /*0cc0*/  BRA `(.L_x_13) ;  /* 0x0000000000147947 */ /* 0x000fec0003800000 */
.L_x_15:
[----:B------:R-:W-:Y:S01]  /*0cd0*/  LOP3.LUT R3, R5, 0x80000, RZ, 0xfc, !PT ;  /* 0x0008000005037812 */ /* 0x000fe200078efcff */
[----:B------:R-:W-:Y:S01]  /*0ce0*/  IMAD.MOV.U32 R2, RZ, RZ, R4 ;  /* 0x000000ffff027224 */ /* 0x000fe200078e0004 */
[----:B------:R-:W-:Y:S06]  /*0cf0*/  BRA `(.L_x_13) ;  /* 0x0000000000087947 */ /* 0x000fec0003800000 */
.L_x_14:
[----:B------:R-:W-:Y:S01]  /*0d00*/  LOP3.LUT R3, R9, 0x80000, RZ, 0xfc, !PT ;  /* 0x0008000009037812 */ /* 0x000fe200078efcff */
[----:B------:R-:W-:-:S07]  /*0d10*/  IMAD.MOV.U32 R2, RZ, RZ, R8 ;  /* 0x000000ffff027224 */ /* 0x000fce00078e0008 */
.L_x_13:
[----:B------:R-:W-:Y:S05]  /*0d20*/  BSYNC.RECONVERGENT B2 ;  /* 0x0000000000027941 */ /* 0x000fea0003800200 */
.L_x_11:
[----:B------:R-:W-:Y:S02]  /*0d30*/  IMAD.MOV.U32 R4, RZ, RZ, R2 ;  /* 0x000000ffff047224 */ /* 0x000fe400078e0002 */
[----:B------:R-:W-:Y:S02]  /*0d40*/  IMAD.MOV.U32 R5, RZ, RZ, R3 ;  /* 0x000000ffff057224 */ /* 0x000fe400078e0003 */
[----:B------:R-:W-:Y:S02]  /*0d50*/  IMAD.MOV.U32 R2, RZ, RZ, R0 ;  /* 0x000000ffff027224 */ /* 0x000fe400078e0000 */
[----:B------:R-:W-:-:S04]  /*0d60*/  IMAD.MOV.U32 R3, RZ, RZ, 0x0 ;  /* 0x00000000ff037424 */ /* 0x000fc800078e00ff */
[----:B------:R-:W-:Y:S05]  /*0d70*/  RET.REL.NODEC R2 `(_Z16naiveUpdateBoidsP4Boidii) ;  /* 0xfffffff002a07950 */ /* 0x000fea0003c3ffff */
        .weak           $__internal_1_$__cuda_sm20_dsqrt_rn_f64_mediumpath_v1
        .type           $__internal_1_$__cuda_sm20_dsqrt_rn_f64_mediumpath_v1,@function
        .size           $__internal_1_$__cuda_sm20_dsqrt_rn_f64_mediumpath_v1,(.L_x_188 - $__internal_1_$__cuda_sm20_dsqrt_rn_f64_mediumpath_v1)
$__internal_1_$__cuda_sm20_dsqrt_rn_f64_mediumpath_v1:
[----:B------:R-:W-:Y:S01]  /*0d80*/  ISETP.GE.U32.AND P0, PT, R4, -0x3400000, PT ;  /* 0xfcc000000400780c */ /* 0x000fe20003f06070 */
[----:B------:R-:W-:Y:S01]  /*0d90*/  BSSY.RECONVERGENT B1, `(.L_x_16) ;  /* 0x0000026000017945 */ /* 0x000fe20003800200 */
[----:B------:R-:W-:Y:S01]  /*0da0*/  MOV R20, R22 ;  /* 0x0000001600147202 */ /* 0x000fe20000000f00 */
[----:B------:R-:W-:Y:S02]  /*0db0*/  IMAD.MOV.U32 R4, RZ, RZ, R8 ;  /* 0x000000ffff047224 */ /* 0x000fe400078e0008 */
[----:B------:R-:W-:-:S08]  /*0dc0*/  IMAD.MOV.U32 R5, RZ, RZ, R9 ;  /* 0x000000ffff057224 */ /* 0x000fd000078e0009 */
[----:B------:R-:W-:Y:S05]  /*0dd0*/  @!P0 BRA `(.L_x_17) ;  /* 0x0000000000208947 */ /* 0x000fea0003800000 */
[----:B------:R-:W-:-:S10]  /*0de0*/  DFMA.RM R4, R4, R20, R6 ;  /* 0x000000140404722b */ /* 0x000fd40000004006 */
[----:B------:R-:W-:-:S05]  /*0df0*/  IADD3 R6, P0, PT, R4, 0x1, RZ ;  /* 0x0000000104067810 */ /* 0x000fca0007f1e0ff */
[----:B------:R-:W-:-:S06]  /*0e00*/  IMAD.X R7, RZ, RZ, R5, P0 ;  /* 0x000000ffff077224 */ /* 0x000fcc00000e0605 */
[----:B------:R-:W-:-:S08]  /*0e10*/  DFMA.RP R2, -R4, R6, R2 ;  /* 0x000000060402722b */ /* 0x000fd00000008102 */
[----:B------:R-:W-:-:S06]  /*0e20*/  DSETP.GT.AND P0, PT, R2, RZ, PT ;  /* 0x000000ff0200722a */ /* 0x000fcc0003f04000 */
[----:B------:R-:W-:Y:S02]  /*0e30*/  FSEL R4, R6, R4, P0 ;  /* 0x0000000406047208 */ /* 0x000fe40000000000 */
[----:B------:R-:W-:Y:S01]  /*0e40*/  FSEL R5, R7, R5, P0 ;  /* 0x0000000507057208 */ /* 0x000fe20000000000 */
[----:B------:R-:W-:Y:S06]  /*0e50*/  BRA `(.L_x_18) ;  /* 0x0000000000647947 */ /* 0x000fec0003800000 */
.L_x_17:
[----:B------:R-:W-:-:S14]  /*0e60*/  DSETP.NE.AND P0, PT, R2, RZ, PT ;  /* 0x000000ff0200722a */ /* 0x000fdc0003f05000 */
[----:B------:R-:W-:Y:S05]  /*0e70*/  @!P0 BRA `(.L_x_19) ;  /* 0x0000000000588947 */ /* 0x000fea0003800000 */
[----:B------:R-:W-:-:S13]  /*0e80*/  ISETP.GE.AND P0, PT, R3, RZ, PT ;  /* 0x000000ff0300720c */ /* 0x000fda0003f06270 */
[----:B------:R-:W-:Y:S02]  /*0e90*/  @!P0 IMAD.MOV.U32 R4, RZ, RZ, 0x0 ;  /* 0x00000000ff048424 */ /* 0x000fe400078e00ff */
[----:B------:R-:W-:Y:S01]  /*0ea0*/  @!P0 IMAD.MOV.U32 R5, RZ, RZ, -0x80000 ;  /* 0xfff80000ff058424 */ /* 0x000fe200078e00ff */
[----:B------:R-:W-:Y:S06]  /*0eb0*/  @!P0 BRA `(.L_x_18) ;  /* 0x00000000004c8947 */ /* 0x000fec0003800000 */
[----:B------:R-:W-:-:S13]  /*0ec0*/  ISETP.GT.AND P0, PT, R3, 0x7fefffff, PT ;  /* 0x7fefffff0300780c */ /* 0x000fda0003f04270 */
[----:B------:R-:W-:Y:S05]  /*0ed0*/  @P0 BRA `(.L_x_19) ;  /* 0x0000000000400947 */ /* 0x000fea0003800000 */
[----:B------:R-:W-:Y:S01]  /*0ee0*/  DMUL R2, R2, 8.11296384146066816958e+31 ;  /* 0x4690000002027828 */ /* 0x000fe20000000000 */
[----:B------:R-:W-:Y:S01]  /*0ef0*/  IMAD.MOV.U32 R4, RZ, RZ, RZ ;  /* 0x000000ffff047224 */ /* 0x000fe200078e00ff */
[----:B------:R-:W-:Y:S01]  /*0f00*/  MOV R9, 0x3fd80000 ;  /* 0x3fd8000000097802 */ /* 0x000fe20000000f00 */
[----:B------:R-:W-:-:S03]  /*0f10*/  IMAD.MOV.U32 R8, RZ, RZ, 0x0 ;  /* 0x00000000ff087424 */ /* 0x000fc600078e00ff */
[----:B------:R-:W0:Y:S02]  /*0f20*/  MUFU.RSQ64H R5, R3 ;  /* 0x0000000300057308 */ /* 0x000e240000001c00 */
[----:B0-----:R-:W-:-:S08]  /*0f30*/  DMUL R6, R4, R4 ;  /* 0x0000000404067228 */ /* 0x001fd00000000000 */
[----:B------:R-:W-:-:S08]  /*0f40*/  DFMA R6, R2, -R6, 1 ;  /* 0x3ff000000206742b */ /* 0x000fd00000000806 */
[----:B------:R-:W-:Y:S02]  /*0f50*/  DFMA R8, R6, R8, 0.5 ;  /* 0x3fe000000608742b */ /* 0x000fe40000000008 */
[----:B------:R-:W-:-:S08]  /*0f60*/  DMUL R6, R4, R6 ;  /* 0x0000000604067228 */ /* 0x000fd00000000000 */
[----:B------:R-:W-:-:S08]  /*0f70*/  DFMA R6, R8, R6, R4 ;  /* 0x000000060806722b */ /* 0x000fd00000000004 */
[----:B------:R-:W-:Y:S02]  /*0f80*/  DMUL R4, R2, R6 ;  /* 0x0000000602047228 */ /* 0x000fe40000000000 */
[----:B------:R-:W-:-:S06]  /*0f90*/  VIADD R7, R7, 0xfff00000 ;  /* 0xfff0000007077836 */ /* 0x000fcc0000000000 */
[----:B------:R-:W-:-:S08]  /*0fa0*/  DFMA R8, R4, -R4, R2 ;  /* 0x800000040408722b */ /* 0x000fd00000000002 */
[----:B------:R-:W-:-:S10]  /*0fb0*/  DFMA R4, R6, R8, R4 ;  /* 0x000000080604722b */ /* 0x000fd40000000004 */
[----:B------:R-:W-:Y:S01]  /*0fc0*/  VIADD R5, R5, 0xfcb00000 ;  /* 0xfcb0000005057836 */ /* 0x000fe20000000000 */
[----:B------:R-:W-:Y:S06]  /*0fd0*/  BRA `(.L_x_18) ;  /* 0x0000000000047947 */ /* 0x000fec0003800000 */
.L_x_19:
[----:B------:R-:W-:-:S11]  /*0fe0*/  DADD R4, R2, R2 ;  /* 0x0000000002047229 */ /* 0x000fd60000000002 */
.L_x_18:
[----:B------:R-:W-:Y:S05]  /*0ff0*/  BSYNC.RECONVERGENT B1 ;  /* 0x0000000000017941 */ /* 0x000fea0003800200 */
.L_x_16:
[----:B------:R-:W-:Y:S02]  /*1000*/  IMAD.MOV.U32 R2, RZ, RZ, R0 ;  /* 0x000000ffff027224 */ /* 0x000fe400078e0000 */
[----:B------:R-:W-:Y:S02]  /*1010*/  IMAD.MOV.U32 R3, RZ, RZ, 0x0 ;  /* 0x00000000ff037424 */ /* 0x000fe400078e00ff */
[----:B------:R-:W-:Y:S02]  /*1020*/  IMAD.MOV.U32 R10, RZ, RZ, R4 ;  /* 0x000000ffff0a7224 */ /* 0x000fe400078e0004 */
[----:B------:R-:W-:Y:S01]  /*1030*/  IMAD.MOV.U32 R11, RZ, RZ, R5 ;  /* 0x000000ffff0b7224 */ /* 0x000fe200078e0005 */
[----:B------:R-:W-:Y:S06]  /*1040*/  RET.REL.NODEC R2 `(_Z16naiveUpdateBoidsP4Boidii) ;  /* 0xffffffec02ec7950 */ /* 0x000fec0003c3ffff */
.L_x_20:
[----:B------:R-:W-:-:S00]  /*1050*/  BRA `(.L_x_20) ;  /* 0xfffffffc00fc7947 */ /* 0x000fc0000383ffff */
[----:B------:R-:W-:-:S00]  /*1060*/  NOP ;  /* 0x0000000000007918 */ /* 0x000fc00000000000 */
        /* <DEDUP_REMOVED lines=9> */
.L_x_188:


//--------------------- .text._Z12naiveCalcAccP4Boidi --------------------------
	.section	.text._Z12naiveCalcAccP4Boidi,"ax",@progbits
	.align	128
        .global         _Z12naiveCalcAccP4Boidi
        .type           _Z12naiveCalcAccP4Boidi,@function
        .size           _Z12naiveCalcAccP4Boidi,(.L_x_190 - _Z12naiveCalcAccP4Boidi)
        .other          _Z12naiveCalcAccP4Boidi,@"STO_CUDA_ENTRY STV_DEFAULT"
_Z12naiveCalcAccP4Boidi:
.text._Z12naiveCalcAccP4Boidi:
        /* <DEDUP_REMOVED lines=9> */
[----:B-1----:R1:W5:Y:S04]  /*0090*/  LDG.E.64 R20, desc[UR8][R4.64] ;  /* 0x0000000804147981 */ /* 0x002368000c1e1b00 */
[----:B------:R1:W5:Y:S04]  /*00a0*/  LDG.E.64 R18, desc[UR8][R4.64+0x8] ;  /* 0x0000080804127981 */ /* 0x000368000c1e1b00 */
[----:B------:R1:W5:Y:S04]  /*00b0*/  LDG.E.64 R16, desc[UR8][R4.64+0x10] ;  /* 0x0000100804107981 */ /* 0x000368000c1e1b00 */
[----:B------:R1:W5:Y:S04]  /*00c0*/  LDG.E.64 R14, desc[UR8][R4.64+0x18] ;  /* 0x00001808040e7981 */ /* 0x000368000c1e1b00 */
[----:B------:R1:W5:Y:S04]  /*00d0*/  LDG.E.64 R12, desc[UR8][R4.64+0x20] ;  /* 0x00002008040c7981 */ /* 0x000368000c1e1b00 */
[----:B------:R1:W5:Y:S01]  /*00e0*/  LDG.E.64 R10, desc[UR8][R4.64+0x28] ;  /* 0x00002808040a7981 */ /* 0x000362000c1e1b00 */
[----:B0-----:R-:W-:Y:S01]  /*00f0*/  UISETP.GE.AND UP0, UPT, UR4, 0x1, UPT ;  /* 0x000000010400788c */ /* 0x001fe2000bf06270 */
[----:B------:R-:W-:Y:S01]  /*0100*/  IMAD.MOV.U32 R2, RZ, RZ, RZ ;  /* 0x000000ffff027224 */ /* 0x000fe200078e00ff */
[----:B------:R-:W-:-:S02]  /*0110*/  CS2R R32, SRZ ;  /* 0x0000000000207805 */ /* 0x000fc4000001ff00 */
[----:B------:R-:W-:-:S05]  /*0120*/  CS2R R30, SRZ ;  /* 0x00000000001e7805 */ /* 0x000fca000001ff00 */
[----:B-1----:R-:W-:Y:S05]  /*0130*/  BRA.U !UP0, `(.L_x_21) ;  /* 0x0000002d08547547 */ /* 0x002fea000b800000 */
[----:B------:R-:W-:Y:S01]  /*0140*/  UISETP.GE.U32.AND UP0, UPT, UR4, 0x8, UPT ;  /* 0x000000080400788c */ /* 0x000fe2000bf06070 */
[----:B------:R-:W-:Y:S02]  /*0150*/  HFMA2 R2, -RZ, RZ, 0, 0 ;  /* 0x00000000ff027431 */ /* 0x000fe400000001ff */
[----:B------:R-:W-:Y:S01]  /*0160*/  IMAD.MOV.U32 R26, RZ, RZ, RZ ;  /* 0x000000ffff1a7224 */ /* 0x000fe200078e00ff */
[----:B------:R-:W-:Y:S02]  /*0170*/  CS2R R30, SRZ ;  /* 0x00000000001e7805 */ /* 0x000fe4000001ff00 */
[----:B------:R-:W-:-:S03]  /*0180*/  CS2R R32, SRZ ;  /* 0x0000000000207805 */ /* 0x000fc6000001ff00 */
[----:B------:R-:W-:Y:S05]  /*0190*/  BRA.U !UP0, `(.L_x_22) ;  /* 0x0000001508fc7547 */ /* 0x000fea000b800000 */
[----:B------:R-:W0:Y:S01]  /*01a0*/  LDCU.64 UR6, c[0x0][0x380] ;  /* 0x00007000ff0677ac */ /* 0x000e220008000a00 */
[----:B------:R-:W-:Y:S01]  /*01b0*/  IMAD.MOV R3, RZ, RZ, -R0 ;  /* 0x000000ffff037224 */ /* 0x000fe200078e0a00 */
[----:B------:R-:W-:Y:S01]  /*01c0*/  CS2R R30, SRZ ;  /* 0x00000000001e7805 */ /* 0x000fe2000001ff00 */
[----:B------:R-:W-:Y:S01]  /*01d0*/  IMAD.MOV.U32 R2, RZ, RZ, RZ ;  /* 0x000000ffff027224 */ /* 0x000fe200078e00ff */
[----:B------:R-:W-:-:S06]  /*01e0*/  ULOP3.LUT UR4, UR4, 0x7ffffff8, URZ, 0xc0, !UPT ;  /* 0x7ffffff804047892 */ /* 0x000fcc000f8ec0ff */
[----:B------:R-:W-:Y:S01]  /*01f0*/  MOV R26, UR4 ;  /* 0x00000004001a7c02 */ /* 0x000fe20008000f00 */
[----:B------:R-:W-:Y:S01]  /*0200*/  UMOV UR4, URZ ;  /* 0x000000ff00047c82 */ /* 0x000fe20008000000 */
[----:B0-----:R-:W-:-:S04]  /*0210*/  UIADD3 UR5, UP0, UPT, UR6, 0xc0, URZ ;  /* 0x000000c006057890 */ /* 0x001fc8000ff1e0ff */
[----:B------:R-:W-:Y:S02]  /*0220*/  UIADD3.X UR6, UPT, UPT, URZ, UR7, URZ, UP0, !UPT ;  /* 0x00000007ff067290 */ /* 0x000fe400087fe4ff */
[----:B------:R-:W-:-:S04]  /*0230*/  IMAD.U32 R28, RZ, RZ, UR5 ;  /* 0x00000005ff1c7e24 */ /* 0x000fc8000f8e00ff */
[----:B------:R-:W-:-:S07]  /*0240*/  IMAD.U32 R29, RZ, RZ, UR6 ;  /* 0x00000006ff1d7e24 */ /* 0x000fce000f8e00ff */
.L_x_39:
[----:B------:R-:W2:Y:S04]  /*0250*/  LDG.E.64 R38, desc[UR8][R28.64+-0xb8] ;  /* 0xffff48081c267981 */ /* 0x000ea8000c1e1b00 */
[----:B------:R-:W3:Y:S01]  /*0260*/  LDG.E.64 R40, desc[UR8][R28.64+-0xc0] ;  /* 0xffff40081c287981 */ /* 0x000ee2000c1e1b00 */
[----:B------:R-:W-:Y:S01]  /*0270*/  IMAD.MOV.U32 R6, RZ, RZ, 0x0 ;  /* 0x00000000ff067424 */ /* 0x000fe200078e00ff */
[----:B------:R-:W-:Y:S01]  /*0280*/  BSSY.RECONVERGENT B1, `(.L_x_23) ;  /* 0x000001e000017945 */ /* 0x000fe20003800200 */
[----:B------:R-:W-:Y:S01]  /*0290*/  IMAD.MOV.U32 R7, RZ, RZ, 0x3fd80000 ;  /* 0x3fd80000ff077424 */ /* 0x000fe200078e00ff */
[----:B--2--5:R-:W-:Y:S02]  /*02a0*/  DADD R4, R18, -R38 ;  /* 0x0000000012047229 */ /* 0x024fe40000000826 */
[----:B---3--:R-:W-:-:S06]  /*02b0*/  DADD R34, R20, -R40 ;  /* 0x0000000014227229 */ /* 0x008fcc0000000828 */
[----:B------:R-:W-:-:S08]  /*02c0*/  DMUL R4, R4, R4 ;  /* 0x0000000404047228 */ /* 0x000fd00000000000 */
[----:B------:R-:W-:-:S06]  /*02d0*/  DFMA R34, R34, R34, R4 ;  /* 0x000000222222722b */ /* 0x000fcc0000000004 */
[----:B------:R-:W0:Y:S04]  /*02e0*/  MUFU.RSQ64H R9, R35 ;  /* 0x0000002300097308 */ /* 0x000e280000001c00 */
[----:B------:R-:W-:-:S04]  /*02f0*/  IADD3 R8, PT, PT, R35, -0x3500000, RZ ;  /* 0xfcb0000023087810 */ /* 0x000fc80007ffe0ff */
[----:B------:R-:W-:Y:S02]  /*0300*/  ISETP.GE.U32.AND P0, PT, R8, 0x7ca00000, PT ;  /* 0x7ca000000800780c */ /* 0x000fe40003f06070 */
[----:B0-----:R-:W-:-:S08]  /*0310*/  DMUL R4, R8, R8 ;  /* 0x0000000808047228 */ /* 0x001fd00000000000 */
[----:B------:R-:W-:-:S08]  /*0320*/  DFMA R4, R34, -R4, 1 ;  /* 0x3ff000002204742b */ /* 0x000fd00000000804 */
[----:B------:R-:W-:Y:S02]  /*0330*/  DFMA R6, R4, R6, 0.5 ;  /* 0x3fe000000406742b */ /* 0x000fe40000000006 */
[----:B------:R-:W-:-:S08]  /*0340*/  DMUL R4, R8, R4 ;  /* 0x0000000408047228 */ /* 0x000fd00000000000 */
[----:B------:R-:W-:-:S08]  /*0350*/  DFMA R24, R6, R4, R8 ;  /* 0x000000040618722b */ /* 0x000fd00000000008 */
[----:B------:R-:W-:Y:S02]  /*0360*/  DMUL R6, R34, R24 ;  /* 0x0000001822067228 */ /* 0x000fe40000000000 */
[----:B------:R-:W-:Y:S01]  /*0370*/  IADD3 R5, PT, PT, R25, -0x100000, RZ ;  /* 0xfff0000019057810 */ /* 0x000fe20007ffe0ff */
[----:B------:R-:W-:-:S05]  /*0380*/  IMAD.MOV.U32 R4, RZ, RZ, R24 ;  /* 0x000000ffff047224 */ /* 0x000fca00078e0018 */
[----:B------:R-:W-:-:S08]  /*0390*/  DFMA R22, R6, -R6, R34 ;  /* 0x800000060616722b */ /* 0x000fd00000000022 */
[----:B------:R-:W-:Y:S01]  /*03a0*/  DFMA R42, R22, R4, R6 ;  /* 0x00000004162a722b */ /* 0x000fe20000000006 */
[----:B------:R-:W-:Y:S10]  /*03b0*/  @!P0 BRA `(.L_x_24) ;  /* 0x0000000000288947 */ /* 0x000ff40003800000 */
[----:B------:R-:W-:Y:S01]  /*03c0*/  IMAD.MOV.U32 R9, RZ, RZ, R23 ;  /* 0x000000ffff097224 */ /* 0x000fe200078e0017 */
[----:B------:R-:W-:Y:S01]  /*03d0*/  MOV R23, R8 ;  /* 0x0000000800177202 */ /* 0x000fe20000000f00 */
[----:B------:R-:W-:Y:S01]  /*03e0*/  IMAD.MOV.U32 R4, RZ, RZ, R24 ;  /* 0x000000ffff047224 */ /* 0x000fe200078e0018 */
[----:B------:R-:W-:Y:S01]  /*03f0*/  MOV R25, R34 ;  /* 0x0000002200197202 */ /* 0x000fe20000000f00 */
[----:B------:R-:W-:Y:S01]  /*0400*/  IMAD.MOV.U32 R8, RZ, RZ, R5 ;  /* 0x000000ffff087224 */ /* 0x000fe200078e0005 */
[----:B------:R-:W-:Y:S01]  /*0410*/  MOV R5, 0x440 ;  /* 0x0000044000057802 */ /* 0x000fe20000000f00 */
[----:B------:R-:W-:-:S07]  /*0420*/  IMAD.MOV.U32 R24, RZ, RZ, R35 ;  /* 0x000000ffff187224 */ /* 0x000fce00078e0023 */
[----:B------:R-:W-:Y:S05]  /*0430*/  CALL.REL.NOINC `($__internal_3_$__cuda_sm20_dsqrt_rn_f64_mediumpath_v1) ;  /* 0x0000009800747944 */ /* 0x000fea0003c00000 */
[----:B------:R-:W-:Y:S01]  /*0440*/  IMAD.MOV.U32 R42, RZ, RZ, R4 ;  /* 0x000000ffff2a7224 */ /* 0x000fe200078e0004 */
[----:B------:R-:W-:-:S07]  /*0450*/  MOV R43, R7 ;  /* 0x00000007002b7202 */ /* 0x000fce0000000f00 */
.L_x_24:
[----:B------:R-:W-:Y:S05]  /*0460*/  BSYNC.RECONVERGENT B1 ;  /* 0x0000000000017941 */ /* 0x000fea0003800200 */
.L_x_23:
[----:B------:R-:W2:Y:S04]  /*0470*/  LDG.E.64 R34, desc[UR8][R28.64+-0x88] ;  /* 0xffff78081c227981 */ /* 0x000ea8000c1e1b00 */
[----:B------:R-:W3:Y:S01]  /*0480*/  LDG.E.64 R36, desc[UR8][R28.64+-0x90] ;  /* 0xffff70081c247981 */ /* 0x000ee2000c1e1b00 */
[----:B------:R-:W-:Y:S01]  /*0490*/  IMAD.MOV.U32 R24, RZ, RZ, 0x0 ;  /* 0x00000000ff187424 */ /* 0x000fe200078e00ff */
[----:B------:R-:W-:Y:S01]  /*04a0*/  MOV R25, 0x3fd80000 ;  /* 0x3fd8000000197802 */ /* 0x000fe20000000f00 */
[----:B------:R-:W-:Y:S01]  /*04b0*/  DSETP.GTU.AND P0, PT, R42, 40, PT ;  /* 0x404400002a00742a */ /* 0x000fe20003f0c000 */
[----:B------:R-:W-:Y:S01]  /*04c0*/  UIADD3 UR5, UPT, UPT, UR4, 0x1, URZ ;  /* 0x0000000104057890 */ /* 0x000fe2000fffe0ff */
[----:B------:R-:W-:Y:S01]  /*04d0*/  BSSY.RECONVERGENT B1, `(.L_x_25) ;  /* 0x0000027000017945 */ /* 0x000fe20003800200 */
[----:B------:R-:W-:-:S03]  /*04e0*/  VIADD R27, R2, 0x1 ;  /* 0x00000001021b7836 */ /* 0x000fc60000000000 */
[----:B------:R-:W-:-:S13]  /*04f0*/  ISETP.NE.AND P0, PT, R3, RZ, !P0 ;  /* 0x000000ff0300720c */ /* 0x000fda0004705270 */
[----:B------:R-:W-:Y:S01]  /*0500*/  @!P0 IMAD.MOV R27, RZ, RZ, R2 ;  /* 0x000000ffff1b8224 */ /* 0x000fe200078e0202 */
[----:B--2---:R-:W-:Y:S02]  /*0510*/  DADD R4, R18, -R34 ;  /* 0x0000000012047229 */ /* 0x004fe40000000822 */
[----:B---3--:R-:W-:-:S06]  /*0520*/  DADD R22, R20, -R36 ;  /* 0x0000000014167229 */ /* 0x008fcc0000000824 */
        /* <DEDUP_REMOVED lines=9> */
[----:B------:R-:W-:Y:S02]  /*05c0*/  DFMA R24, R24, R4, R8 ;  /* 0x000000041818722b */ /* 0x000fe40000000008 */
[----:B------:R-:W-:Y:S02]  /*05d0*/  DADD R4, R40, R32 ;  /* 0x0000000028047229 */ /* 0x000fe40000000020 */
[----:B------:R-:W-:-:S04]  /*05e0*/  DADD R40, R38, R30 ;  /* 0x0000000026287229 */ /* 0x000fc8000000001e */
[----:B------:R-:W-:-:S04]  /*05f0*/  DMUL R6, R22, R24 ;  /* 0x0000001816067228 */ /* 0x000fc80000000000 */
[----:B------:R-:W-:Y:S02]  /*0600*/  FSEL R32, R4, R32, P0 ;  /* 0x0000002004207208 */ /* 0x000fe40000000000 */
[----:B------:R-:W-:Y:S01]  /*0610*/  FSEL R33, R5, R33, P0 ;  /* 0x0000002105217208 */ /* 0x000fe20000000000 */
[----:B------:R-:W-:Y:S01]  /*0620*/  VIADD R5, R25, 0xfff00000 ;  /* 0xfff0000019057836 */ /* 0x000fe20000000000 */
[----:B------:R-:W-:Y:S01]  /*0630*/  DFMA R38, R6, -R6, R22 ;  /* 0x800000060626722b */ /* 0x000fe20000000016 */
[----:B------:R-:W-:Y:S02]  /*0640*/  MOV R4, R24 ;  /* 0x0000001800047202 */ /* 0x000fe40000000f00 */
[----:B------:R-:W-:Y:S02]  /*0650*/  FSEL R40, R40, R30, P0 ;  /* 0x0000001e28287208 */ /* 0x000fe40000000000 */
[----:B------:R-:W-:-:S03]  /*0660*/  FSEL R41, R41, R31, P0 ;  /* 0x0000001f29297208 */ /* 0x000fc60000000000 */
[----:B------:R-:W-:Y:S01]  /*0670*/  DFMA R42, R38, R4, R6 ;  /* 0x00000004262a722b */ /* 0x000fe20000000006 */
[----:B------:R-:W-:Y:S10]  /*0680*/  @!P1 BRA `(.L_x_26) ;  /* 0x00000000002c9947 */ /* 0x000ff40003800000 */
[----:B------:R-:W-:Y:S01]  /*0690*/  IMAD.MOV.U32 R4, RZ, RZ, R24 ;  /* 0x000000ffff047224 */ /* 0x000fe200078e0018 */
[----:B------:R-:W-:Y:S01]  /*06a0*/  MOV R25, R22 ;  /* 0x0000001600197202 */ /* 0x000fe20000000f00 */
[----:B------:R-:W-:Y:S01]  /*06b0*/  IMAD.MOV.U32 R24, RZ, RZ, R23 ;  /* 0x000000ffff187224 */ /* 0x000fe200078e0017 */
[----:B------:R-:W-:Y:S01]  /*06c0*/  MOV R9, R39 ;  /* 0x0000002700097202 */ /* 0x000fe20000000f00 */
[----:B------:R-:W-:Y:S02]  /*06d0*/  IMAD.MOV.U32 R23, RZ, RZ, R8 ;  /* 0x000000ffff177224 */ /* 0x000fe400078e0008 */
[----:B------:R-:W-:Y:S01]  /*06e0*/  IMAD.MOV.U32 R8, RZ, RZ, R5 ;  /* 0x000000ffff087224 */ /* 0x000fe200078e0005 */
[----:B------:R-:W-:Y:S01]  /*06f0*/  MOV R5, 0x720 ;  /* 0x0000072000057802 */ /* 0x000fe20000000f00 */
[----:B------:R-:W-:-:S07]  /*0700*/  IMAD.MOV.U32 R22, RZ, RZ, R38 ;  /* 0x000000ffff167224 */ /* 0x000fce00078e0026 */
[----:B------:R-:W-:Y:S05]  /*0710*/  CALL.REL.NOINC `($__internal_3_$__cuda_sm20_dsqrt_rn_f64_mediumpath_v1) ;  /* 0x0000009400bc7944 */ /* 0x000fea0003c00000 */
[----:B------:R-:W-:Y:S01]  /*0720*/  MOV R42, R4 ;  /* 0x00000004002a7202 */ /* 0x000fe20000000f00 */
[----:B------:R-:W-:-:S07]  /*0730*/  IMAD.MOV.U32 R43, RZ, RZ, R7 ;  /* 0x000000ffff2b7224 */ /* 0x000fce00078e0007 */
.L_x_26:
[----:B------:R-:W-:Y:S05]  /*0740*/  BSYNC.RECONVERGENT B1 ;  /* 0x0000000000017941 */ /* 0x000fea0003800200 */
.L_x_25:
[----:B------:R-:W2:Y:S04]  /*0750*/  LDG.E.64 R30, desc[UR8][R28.64+-0x58] ;  /* 0xffffa8081c1e7981 */ /* 0x000ea8000c1e1b00 */
[----:B------:R-:W3:Y:S01]  /*0760*/  LDG.E.64 R38, desc[UR8][R28.64+-0x60] ;  /* 0xffffa0081c267981 */ /* 0x000ee2000c1e1b00 */
[----:B------:R-:W-:Y:S01]  /*0770*/  MOV R24, 0x0 ;  /* 0x0000000000187802 */ /* 0x000fe20000000f00 */
[----:B------:R-:W-:Y:S01]  /*0780*/  IMAD.MOV.U32 R25, RZ, RZ, 0x3fd80000 ;  /* 0x3fd80000ff197424 */ /* 0x000fe200078e00ff */
[----:B------:R-:W-:Y:S01]  /*0790*/  DSETP.GTU.AND P0, PT, R42, 40, PT ;  /* 0x404400002a00742a */ /* 0x000fe20003f0c000 */
[----:B------:R-:W-:Y:S01]  /*07a0*/  BSSY.RECONVERGENT B1, `(.L_x_27) ;  /* 0x0000028000017945 */ /* 0x000fe20003800200 */
[----:B------:R-:W-:-:S04]  /*07b0*/  IADD3 R2, PT, PT, R27, 0x1, RZ ;  /* 0x000000011b027810 */ /* 0x000fc80007ffe0ff */
[----:B------:R-:W-:Y:S01]  /*07c0*/  ISETP.NE.AND P0, PT, R0, UR5, !P0 ;  /* 0x0000000500007c0c */ /* 0x000fe2000c705270 */
[----:B------:R-:W-:-:S12]  /*07d0*/  UIADD3 UR5, UPT, UPT, UR4, 0x2, URZ ;  /* 0x0000000204057890 */ /* 0x000fd8000fffe0ff */
        /* <DEDUP_REMOVED lines=16> */
[----:B------:R-:W-:Y:S01]  /*08e0*/  FSEL R32, R4, R32, P0 ;  /* 0x0000002004207208 */ /* 0x000fe20000000000 */
[----:B------:R-:W-:Y:S01]  /*08f0*/  IMAD.MOV.U32 R4, RZ, RZ, R24 ;  /* 0x000000ffff047224 */ /* 0x000fe200078e0018 */
[----:B------:R-:W-:Y:S01]  /*0900*/  FSEL R33, R5, R33, P0 ;  /* 0x0000002105217208 */ /* 0x000fe20000000000 */
[----:B------:R-:W-:Y:S01]  /*0910*/  VIADD R5, R25, 0xfff00000 ;  /* 0xfff0000019057836 */ /* 0x000fe20000000000 */
[----:B------:R-:W-:Y:S01]  /*0920*/  DFMA R34, R6, -R6, R22 ;  /* 0x800000060622722b */ /* 0x000fe20000000016 */
[----:B------:R-:W-:Y:S02]  /*0930*/  FSEL R40, R36, R40, P0 ;  /* 0x0000002824287208 */ /* 0x000fe40000000000 */
[----:B------:R-:W-:-:S05]  /*0940*/  FSEL R41, R37, R41, P0 ;  /* 0x0000002925297208 */ /* 0x000fca0000000000 */
[----:B------:R-:W-:Y:S01]  /*0950*/  DFMA R42, R34, R4, R6 ;  /* 0x00000004222a722b */ /* 0x000fe20000000006 */
[----:B------:R-:W-:Y:S10]  /*0960*/  @!P1 BRA `(.L_x_28) ;  /* 0x00000000002c9947 */ /* 0x000ff40003800000 */
[----:B------:R-:W-:Y:S01]  /*0970*/  MOV R4, R24 ;  /* 0x0000001800047202 */ /* 0x000fe20000000f00 */
[----:B------:R-:W-:Y:S02]  /*0980*/  IMAD.MOV.U32 R24, RZ, RZ, R23 ;  /* 0x000000ffff187224 */ /* 0x000fe400078e0017 */
[----:B------:R-:W-:Y:S01]  /*0990*/  IMAD.MOV.U32 R23, RZ, RZ, R8 ;  /* 0x000000ffff177224 */ /* 0x000fe200078e0008 */
[----:B------:R-:W-:Y:S01]  /*09a0*/  MOV R8, R5 ;  /* 0x0000000500087202 */ /* 0x000fe20000000f00 */
[----:B------:R-:W-:Y:S01]  /*09b0*/  IMAD.MOV.U32 R25, RZ, RZ, R22 ;  /* 0x000000ffff197224 */ /* 0x000fe200078e0016 */
[----:B------:R-:W-:Y:S01]  /*09c0*/  MOV R22, R34 ;  /* 0x0000002200167202 */ /* 0x000fe20000000f00 */
[----:B------:R-:W-:Y:S01]  /*09d0*/  IMAD.MOV.U32 R9, RZ, RZ, R35 ;  /* 0x000000ffff097224 */ /* 0x000fe200078e0023 */
[----:B------:R-:W-:-:S07]  /*09e0*/  MOV R5, 0xa00 ;  /* 0x00000a0000057802 */ /* 0x000fce0000000f00 */
[----:B------:R-:W-:Y:S05]  /*09f0*/  CALL.REL.NOINC `($__internal_3_$__cuda_sm20_dsqrt_rn_f64_mediumpath_v1) ;  /* 0x0000009400047944 */ /* 0x000fea0003c00000 */
[----:B------:R-:W-:Y:S02]  /*0a00*/  IMAD.MOV.U32 R42, RZ, RZ, R4 ;  /* 0x000000ffff2a7224 */ /* 0x000fe400078e0004 */
[----:B------:R-:W-:-:S07]  /*0a10*/  IMAD.MOV.U32 R43, RZ, RZ, R7 ;  /* 0x000000ffff2b7224 */ /* 0x000fce00078e0007 */
.L_x_28:
[----:B------:R-:W-:Y:S05]  /*0a20*/  BSYNC.RECONVERGENT B1 ;  /* 0x0000000000017941 */ /* 0x000fea0003800200 */
.L_x_27:
[----:B------:R-:W2:Y:S04]  /*0a30*/  LDG.E.64 R34, desc[UR8][R28.64+-0x28] ;  /* 0xffffd8081c227981 */ /* 0x000ea8000c1e1b00 */
[----:B------:R-:W3:Y:S01]  /*0a40*/  LDG.E.64 R36, desc[UR8][R28.64+-0x30] ;  /* 0xffffd0081c247981 */ /* 0x000ee2000c1e1b00 */
[----:B------:R-:W-:Y:S01]  /*0a50*/  IMAD.MOV.U32 R24, RZ, RZ, 0x0 ;  /* 0x00000000ff187424 */ /* 0x000fe200078e00ff */
[----:B------:R-:W-:Y:S01]  /*0a60*/  DSETP.GTU.AND P0, PT, R42, 40, PT ;  /* 0x404400002a00742a */ /* 0x000fe20003f0c000 */
[----:B------:R-:W-:Y:S01]  /*0a70*/  IMAD.MOV.U32 R25, RZ, RZ, 0x3fd80000 ;  /* 0x3fd80000ff197424 */ /* 0x000fe200078e00ff */
[----:B------:R-:W-:Y:S01]  /*0a80*/  BSSY.RECONVERGENT B1, `(.L_x_29) ;  /* 0x0000028000017945 */ /* 0x000fe20003800200 */
[----:B------:R-:W-:-:S03]  /*0a90*/  VIADD R27, R2, 0x1 ;  /* 0x00000001021b7836 */ /* 0x000fc60000000000 */
[----:B------:R-:W-:Y:S01]  /*0aa0*/  ISETP.NE.AND P0, PT, R0, UR5, !P0 ;  /* 0x0000000500007c0c */ /* 0x000fe2000c705270 */
[----:B------:R-:W-:-:S12]  /*0ab0*/  UIADD3 UR5, UPT, UPT, UR4, 0x3, URZ ;  /* 0x0000000304057890 */ /* 0x000fd8000fffe0ff */
[----:B------:R-:W-:Y:S01]  /*0ac0*/  @!P0 IADD3 R27, PT, PT, R2, RZ, RZ ;  /* 0x000000ff021b8210 */ /* 0x000fe20007ffe0ff */
[----:B--2---:R-:W-:Y:S02]  /*0ad0*/  DADD R4, R18, -R34 ;  /* 0x0000000012047229 */ /* 0x004fe40000000822 */
        /* <DEDUP_REMOVED lines=16> */
[----:B------:R-:W-:Y:S02]  /*0be0*/  FSEL R31, R5, R33, P0 ;  /* 0x00000021051f7208 */ /* 0x000fe40000000000 */
[----:B------:R-:W-:Y:S01]  /*0bf0*/  DFMA R32, R6, -R6, R22 ;  /* 0x800000060620722b */ /* 0x000fe20000000016 */
[----:B------:R-:W-:Y:S02]  /*0c00*/  IADD3 R5, PT, PT, R25, -0x100000, RZ ;  /* 0xfff0000019057810 */ /* 0x000fe40007ffe0ff */
        /* <DEDUP_REMOVED lines=10> */
[----:B------:R-:W-:Y:S02]  /*0cb0*/  IMAD.MOV.U32 R22, RZ, RZ, R32 ;  /* 0x000000ffff167224 */ /* 0x000fe400078e0020 */
[----:B------:R-:W-:-:S07]  /*0cc0*/  IMAD.MOV.U32 R9, RZ, RZ, R33 ;  /* 0x000000ffff097224 */ /* 0x000fce00078e0021 */
[----:B------:R-:W-:Y:S05]  /*0cd0*/  CALL.REL.NOINC `($__internal_3_$__cuda_sm20_dsqrt_rn_f64_mediumpath_v1) ;  /* 0x00000090004c7944 */ /* 0x000fea0003c00000 */
[----:B------:R-:W-:Y:S01]  /*0ce0*/  IMAD.MOV.U32 R42, RZ, RZ, R4 ;  /* 0x000000ffff2a7224 */ /* 0x000fe200078e0004 */
[----:B------:R-:W-:-:S07]  /*0cf0*/  MOV R43, R7 ;  /* 0x00000007002b7202 */ /* 0x000fce0000000f00 */
.L_x_30:
[----:B------:R-:W-:Y:S05]  /*0d00*/  BSYNC.RECONVERGENT B1 ;  /* 0x0000000000017941 */ /* 0x000fea0003800200 */
.L_x_29:
[----:B------:R-:W2:Y:S04]  /*0d10*/  LDG.E.64 R32, desc[UR8][R28.64+0x8] ;  /* 0x000008081c207981 */ /* 0x000ea8000c1e1b00 */
[----:B------:R-:W3:Y:S01]  /*0d20*/  LDG.E.64 R38, desc[UR8][R28.64] ;  /* 0x000000081c267981 */ /* 0x000ee2000c1e1b00 */
[----:B------:R-:W-:Y:S01]  /*0d30*/  IMAD.MOV.U32 R24, RZ, RZ, 0x0 ;  /* 0x00000000ff187424 */ /* 0x000fe200078e00ff */
[----:B------:R-:W-:Y:S01]  /*0d40*/  MOV R25, 0x3fd80000 ;  /* 0x3fd8000000197802 */ /* 0x000fe20000000f00 */
[----:B------:R-:W-:Y:S01]  /*0d50*/  DSETP.GTU.AND P0, PT, R42, 40, PT ;  /* 0x404400002a00742a */ /* 0x000fe20003f0c000 */
[----:B------:R-:W-:Y:S01]  /*0d60*/  BSSY.RECONVERGENT B1, `(.L_x_31) ;  /* 0x0000028000017945 */ /* 0x000fe20003800200 */
[----:B------:R-:W-:-:S04]  /*0d70*/  VIADD R2, R27, 0x1 ;  /* 0x000000011b027836 */ /* 0x000fc80000000000 */
        /* <DEDUP_REMOVED lines=38> */
.L_x_32:
[----:B------:R-:W-:Y:S05]  /*0fe0*/  BSYNC.RECONVERGENT B1 ;  /* 0x0000000000017941 */ /* 0x000fea0003800200 */
.L_x_31:
        /* <DEDUP_REMOVED lines=45> */
.L_x_34:
[----:B------:R-:W-:Y:S05]  /*12c0*/  BSYNC.RECONVERGENT B1 ;  /* 0x0000000000017941 */ /* 0x000fea0003800200 */
.L_x_33:
        /* <DEDUP_REMOVED lines=45> */
.L_x_36:
[----:B------:R-:W-:Y:S05]  /*15a0*/  BSYNC.RECONVERGENT B1 ;  /* 0x0000000000017941 */ /* 0x000fea0003800200 */
.L_x_35:
[----:B------:R-:W2:Y:S04]  /*15b0*/  LDG.E.64 R34, desc[UR8][R28.64+0x98] ;  /* 0x000098081c227981 */ /* 0x000ea8000c1e1b00 */
[----:B------:R-:W3:Y:S01]  /*15c0*/  LDG.E.64 R36, desc[UR8][R28.64+0x90] ;  /* 0x000090081c247981 */ /* 0x000ee2000c1e1b00 */
[----:B------:R-:W-:Y:S01]  /*15d0*/  IMAD.MOV.U32 R24, RZ, RZ, 0x0 ;  /* 0x00000000ff187424 */ /* 0x000fe200078e00ff */
[----:B------:R-:W-:Y:S01]  /*15e0*/  MOV R25, 0x3fd80000 ;  /* 0x3fd8000000197802 */ /* 0x000fe20000000f00 */
[----:B------:R-:W-:Y:S01]  /*15f0*/  DSETP.GTU.AND P0, PT, R42, 40, PT ;  /* 0x404400002a00742a */ /* 0x000fe20003f0c000 */
[----:B------:R-:W-:Y:S01]  /*1600*/  BSSY.RECONVERGENT B1, `(.L_x_37) ;  /* 0x0000028000017945 */ /* 0x000fe20003800200 */
[----:B------:R-:W-:Y:S01]  /*1610*/  DADD R38, R38, R30 ;  /* 0x0000000026267229 */ /* 0x000fe2000000001e */
[----:B------:R-:W-:Y:S01]  /*1620*/  VIADD R27, R2, 0x1 ;  /* 0x00000001021b7836 */ /* 0x000fe20000000000 */
[----:B------:R-:W-:-:S02]  /*1630*/  DADD R42, R32, R40 ;  /* 0x00000000202a7229 */ /* 0x000fc40000000028 */
[----:B------:R-:W-:Y:S01]  /*1640*/  ISETP.NE.AND P0, PT, R0, UR5, !P0 ;  /* 0x0000000500007c0c */ /* 0x000fe2000c705270 */
[----:B------:R-:W-:-:S05]  /*1650*/  UIADD3 UR5, UPT, UPT, UR4, 0x7, URZ ;  /* 0x0000000704057890 */ /* 0x000fca000fffe0ff */
[----:B------:R-:W-:Y:S02]  /*1660*/  FSEL R32, R38, R30, P0 ;  /* 0x0000001e26207208 */ /* 0x000fe40000000000 */
[----:B------:R-:W-:Y:S02]  /*1670*/  FSEL R33, R39, R31, P0 ;  /* 0x0000001f27217208 */ /* 0x000fe40000000000 */
[----:B------:R-:W-:Y:S02]  /*1680*/  FSEL R30, R42, R40, P0 ;  /* 0x000000282a1e7208 */ /* 0x000fe40000000000 */
[----:B------:R-:W-:Y:S01]  /*1690*/  FSEL R31, R43, R41, P0 ;  /* 0x000000292b1f7208 */ /* 0x000fe20000000000 */
        /* <DEDUP_REMOVED lines=14> */
[----:B------:R-:W-:Y:S01]  /*1780*/  VIADD R5, R25, 0xfff00000 ;  /* 0xfff0000019057836 */ /* 0x000fe20000000000 */
[----:B------:R-:W-:-:S05]  /*1790*/  MOV R4, R24 ;  /* 0x0000001800047202 */ /* 0x000fca0000000f00 */
[----:B------:R-:W-:-:S08]  /*17a0*/  DFMA R38, R6, -R6, R22 ;  /* 0x800000060626722b */ /* 0x000fd00000000016 */
        /* <DEDUP_REMOVED lines=13> */
.L_x_38:
[----:B------:R-:W-:Y:S05]  /*1880*/  BSYNC.RECONVERGENT B1 ;  /* 0x0000000000017941 */ /* 0x000fea0003800200 */
.L_x_37:
[----:B------:R-:W-:Y:S01]  /*1890*/  UIADD3 UR4, UPT, UPT, UR4, 0x8, URZ ;  /* 0x0000000804047890 */ /* 0x000fe2000fffe0ff */
[----:B------:R-:W-:Y:S01]  /*18a0*/  DSETP.GTU.AND P0, PT, R40, 40, PT ;  /* 0x404400002800742a */ /* 0x000fe20003f0c000 */
[----:B------:R-:W-:Y:S01]  /*18b0*/  IADD3 R28, P2, PT, R28, 0x180, RZ ;  /* 0x000001801c1c7810 */ /* 0x000fe20007f5e0ff */
[----:B------:R-:W-:Y:S01]  /*18c0*/  DADD R36, R36, R32 ;  /* 0x0000000024247229 */ /* 0x000fe20000000020 */
[----:B------:R-:W-:Y:S01]  /*18d0*/  VIADD R2, R27, 0x1 ;  /* 0x000000011b027836 */ /* 0x000fe20000000000 */
[----:B------:R-:W-:Y:S01]  /*18e0*/  DADD R34, R34, R30 ;  /* 0x0000000022227229 */ /* 0x000fe2000000001e */
[----:B------:R-:W-:Y:S01]  /*18f0*/  ISETP.NE.AND P1, PT, R26, UR4, PT ;  /* 0x000000041a007c0c */ /* 0x000fe2000bf25270 */
[----:B------:R-:W-:Y:S01]  /*1900*/  VIADD R3, R3, 0x8 ;  /* 0x0000000803037836 */ /* 0x000fe20000000000 */
[----:B------:R-:W-:Y:S02]  /*1910*/  ISETP.NE.AND P0, PT, R0, UR5, !P0 ;  /* 0x0000000500007c0c */ /* 0x000fe4000c705270 */
[----:B------:R-:W-:-:S03]  /*1920*/  IADD3.X R29, PT, PT, RZ, R29, RZ, P2, !PT ;  /* 0x0000001dff1d7210 */ /* 0x000fc600017fe4ff */
[----:B------:R-:W-:Y:S02]  /*1930*/  FSEL R32, R36, R32, P0 ;  /* 0x0000002024207208 */ /* 0x000fe40000000000 */
[----:B------:R-:W-:Y:S02]  /*1940*/  FSEL R33, R37, R33, P0 ;  /* 0x0000002125217208 */ /* 0x000fe40000000000 */
[----:B------:R-:W-:Y:S02]  /*1950*/  FSEL R30, R34, R30, P0 ;  /* 0x0000001e221e7208 */ /* 0x000fe40000000000 */
[----:B------:R-:W-:Y:S02]  /*1960*/  FSEL R31, R35, R31, P0 ;  /* 0x0000001f231f7208 */ /* 0x000fe40000000000 */
[----:B------:R-:W-:Y:S01]  /*1970*/  @!P0 IMAD.MOV R2, RZ, RZ, R27 ;  /* 0x000000ffff028224 */ /* 0x000fe200078e021b */
[----:B------:R-:W-:Y:S06]  /*1980*/  @P1 BRA `(.L_x_39) ;  /* 0xffffffe800301947 */ /* 0x000fec000383ffff */
.L_x_22:
[----:B------:R-:W0:Y:S02]  /*1990*/  LDCU UR4, c[0x0][0x388] ;  /* 0x00007100ff0477ac */ /* 0x000e240008000800 */
[----:B0-----:R-:W-:-:S09]  /*19a0*/  ULOP3.LUT UP0, UR4, UR4, 0x7, URZ, 0xc0, !UPT ;  /* 0x0000000704047892 */ /* 0x001fd2000f80c0ff */
[----:B------:R-:W-:Y:S05]  /*19b0*/  BRA.U !UP0, `(.L_x_21) ;  /* 0x0000001508347547 */ /* 0x000fea000b800000 */
[----:B------:R-:W-:-:S09]  /*19c0*/  UISETP.GE.U32.AND UP0, UPT, UR4, 0x4, UPT ;  /* 0x000000040400788c */ /* 0x000fd2000bf06070 */
[----:B------:R-:W-:Y:S05]  /*19d0*/  BRA.U !UP0, `(.L_x_40) ;  /* 0x0000000908ec7547 */ /* 0x000fea000b800000 */
[----:B------:R-:W0:Y:S02]  /*19e0*/  LDC.64 R28, c[0x0][0x380] ;  /* 0x0000e000ff1c7b82 */ /* 0x000e240000000a00 */
[----:B0-----:R-:W-:-:S05]  /*19f0*/  IMAD.WIDE.U32 R28, R26, 0x30, R28 ;  /* 0x000000301a1c7825 */ /* 0x001fca00078e001c */
        /* <DEDUP_REMOVED lines=32> */
[----:B------:R-:W-:Y:S01]  /*1c00*/  MOV R22, R4 ;  /* 0x0000000400167202 */ /* 0x000fe20000000f00 */
[----:B------:R-:W-:-:S07]  /*1c10*/  IMAD.MOV.U32 R23, RZ, RZ, R7 ;  /* 0x000000ffff177224 */ /* 0x000fce00078e0007 */
.L_x_42:
[----:B------:R-:W-:Y:S05]  /*1c20*/  BSYNC.RECONVERGENT B1 ;  /* 0x0000000000017941 */ /* 0x000fea0003800200 */
.L_x_41:
[----:B------:R-:W2:Y:S04]  /*1c30*/  LDG.E.64 R34, desc[UR8][R28.64+0x38] ;  /* 0x000038081c227981 */ /* 0x000ea8000c1e1b00 */
[----:B------:R-:W3:Y:S01]  /*1c40*/  LDG.E.64 R36, desc[UR8][R28.64+0x30] ;  /* 0x000030081c247981 */ /* 0x000ee2000c1e1b00 */
[----:B------:R-:W-:Y:S01]  /*1c50*/  MOV R24, 0x0 ;  /* 0x0000000000187802 */ /* 0x000fe20000000f00 */
[----:B------:R-:W-:Y:S01]  /*1c60*/  IMAD.MOV.U32 R25, RZ, RZ, 0x3fd80000 ;  /* 0x3fd80000ff197424 */ /* 0x000fe200078e00ff */
[----:B------:R-:W-:Y:S01]  /*1c70*/  DSETP.GTU.AND P0, PT, R22, 40, PT ;  /* 0x404400001600742a */ /* 0x000fe20003f0c000 */
[----:B------:R-:W-:Y:S01]  /*1c80*/  BSSY.RECONVERGENT B1, `(.L_x_43) ;  /* 0x0000027000017945 */ /* 0x000fe20003800200 */
[----:B------:R-:W-:Y:S01]  /*1c90*/  DADD R40, R32, R40 ;  /* 0x0000000020287229 */ /* 0x000fe20000000028 */
[----:B------:R-:W-:Y:S01]  /*1ca0*/  IADD3 R3, PT, PT, R2, 0x1, RZ ;  /* 0x0000000102037810 */ /* 0x000fe20007ffe0ff */
[----:B------:R-:W-:-:S02]  /*1cb0*/  DADD R38, R30, R38 ;  /* 0x000000001e267229 */ /* 0x000fc40000000026 */
[----:B------:R-:W-:-:S06]  /*1cc0*/  ISETP.NE.AND P0, PT, R26, R0, !P0 ;  /* 0x000000001a00720c */ /* 0x000fcc0004705270 */
[----:B------:R-:W-:Y:S02]  /*1cd0*/  FSEL R40, R40, R32, P0 ;  /* 0x0000002028287208 */ /* 0x000fe40000000000 */
[----:B------:R-:W-:Y:S02]  /*1ce0*/  FSEL R41, R41, R33, P0 ;  /* 0x0000002129297208 */ /* 0x000fe40000000000 */
[----:B------:R-:W-:Y:S02]  /*1cf0*/  FSEL R38, R38, R30, P0 ;  /* 0x0000001e26267208 */ /* 0x000fe40000000000 */
[----:B------:R-:W-:Y:S01]  /*1d00*/  FSEL R39, R39, R31, P0 ;  /* 0x0000001f27277208 */ /* 0x000fe20000000000 */
[----:B------:R-:W-:Y:S01]  /*1d10*/  @!P0 IMAD.MOV R3, RZ, RZ, R2 ;  /* 0x000000ffff038224 */ /* 0x000fe200078e0202 */
[----:B------:R-:W-:Y:S01]  /*1d20*/  IADD3 R2, PT, PT, R26, 0x1, RZ ;  /* 0x000000011a027810 */ /* 0x000fe20007ffe0ff */
        /* <DEDUP_REMOVED lines=28> */
.L_x_44:
[----:B------:R-:W-:Y:S05]  /*1ef0*/  BSYNC.RECONVERGENT B1 ;  /* 0x0000000000017941 */ /* 0x000fea0003800200 */
.L_x_43:
[----:B------:R-:W2:Y:S04]  /*1f00*/  LDG.E.64 R30, desc[UR8][R28.64+0x68] ;  /* 0x000068081c1e7981 */ /* 0x000ea8000c1e1b00 */
[----:B------:R-:W3:Y:S01]  /*1f10*/  LDG.E.64 R32, desc[UR8][R28.64+0x60] ;  /* 0x000060081c207981 */ /* 0x000ee2000c1e1b00 */
[----:B------:R-:W-:Y:S01]  /*1f20*/  IMAD.MOV.U32 R24, RZ, RZ, 0x0 ;  /* 0x00000000ff187424 */ /* 0x000fe200078e00ff */
[----:B------:R-:W-:Y:S01]  /*1f30*/  DSETP.GTU.AND P0, PT, R44, 40, PT ;  /* 0x404400002c00742a */ /* 0x000fe20003f0c000 */
[----:B------:R-:W-:Y:S01]  /*1f40*/  IMAD.MOV.U32 R25, RZ, RZ, 0x3fd80000 ;  /* 0x3fd80000ff197424 */ /* 0x000fe200078e00ff */
[----:B------:R-:W-:Y:S01]  /*1f50*/  DADD R42, R36, R40 ;  /* 0x00000000242a7229 */ /* 0x000fe20000000028 */
[----:B------:R-:W-:Y:S01]  /*1f60*/  BSSY.RECONVERGENT B1, `(.L_x_45) ;  /* 0x0000027000017945 */ /* 0x000fe20003800200 */
[----:B------:R-:W-:-:S02]  /*1f70*/  DADD R36, R34, R38 ;  /* 0x0000000022247229 */ /* 0x000fc40000000026 */
[----:B------:R-:W-:Y:S01]  /*1f80*/  ISETP.NE.AND P0, PT, R2, R0, !P0 ;  /* 0x000000000200720c */ /* 0x000fe20004705270 */
[----:B------:R-:W-:-:S05]  /*1f90*/  VIADD R2, R3, 0x1 ;  /* 0x0000000103027836 */ /* 0x000fca0000000000 */
[----:B------:R-:W-:Y:S02]  /*1fa0*/  FSEL R40, R42, R40, P0 ;  /* 0x000000282a287208 */ /* 0x000fe40000000000 */
[----:B------:R-:W-:Y:S02]  /*1fb0*/  FSEL R41, R43, R41, P0 ;  /* 0x000000292b297208 */ /* 0x000fe40000000000 */
[----:B------:R-:W-:Y:S02]  /*1fc0*/  FSEL R36, R36, R38, P0 ;  /* 0x0000002624247208 */ /* 0x000fe40000000000 */
[----:B------:R-:W-:Y:S02]  /*1fd0*/  FSEL R37, R37, R39, P0 ;  /* 0x0000002725257208 */ /* 0x000fe40000000000 */
[----:B------:R-:W-:Y:S01]  /*1fe0*/  @!P0 IADD3 R2, PT, PT, R3, RZ, RZ ;  /* 0x000000ff03028210 */ /* 0x000fe20007ffe0ff */
[----:B------:R-:W-:Y:S01]  /*1ff0*/  VIADD R3, R26, 0x2 ;  /* 0x000000021a037836 */ /* 0x000fe20000000000 */
[----:B--2---:R-:W-:-:S02]  /*2000*/  DADD R4, R18, -R30 ;  /* 0x0000000012047229 */ /* 0x004fc4000000081e */
        /* <DEDUP_REMOVED lines=28> */
.L_x_46:
[----:B------:R-:W-:Y:S05]  /*21d0*/  BSYNC.RECONVERGENT B1 ;  /* 0x0000000000017941 */ /* 0x000fea0003800200 */
.L_x_45:
[----:B------:R-:W2:Y:S04]  /*21e0*/  LDG.E.64 R34, desc[UR8][R28.64+0x98] ;  /* 0x000098081c227981 */ /* 0x000ea8000c1e1b00 */
[----:B------:R-:W3:Y:S01]  /*21f0*/  LDG.E.64 R28, desc[UR8][R28.64+0x90] ;  /* 0x000090081c1c7981 */ /* 0x000ee2000c1e1b00 */
[----:B------:R-:W-:Y:S01]  /*2200*/  MOV R24, 0x0 ;  /* 0x0000000000187802 */ /* 0x000fe20000000f00 */
[----:B------:R-:W-:Y:S01]  /*2210*/  IMAD.MOV.U32 R25, RZ, RZ, 0x3fd80000 ;  /* 0x3fd80000ff197424 */ /* 0x000fe200078e00ff */
[----:B------:R-:W-:Y:S01]  /*2220*/  DSETP.GTU.AND P0, PT, R42, 40, PT ;  /* 0x404400002a00742a */ /* 0x000fe20003f0c000 */
[----:B------:R-:W-:Y:S01]  /*2230*/  BSSY.RECONVERGENT B1, `(.L_x_47) ;  /* 0x0000028000017945 */ /* 0x000fe20003800200 */
[----:B------:R-:W-:Y:S02]  /*2240*/  DADD R42, R32, R40 ;  /* 0x00000000202a7229 */ /* 0x000fe40000000028 */
[----:B------:R-:W-:-:S02]  /*2250*/  DADD R32, R30, R36 ;  /* 0x000000001e207229 */ /* 0x000fc40000000024 */
[----:B------:R-:W-:Y:S02]  /*2260*/  ISETP.NE.AND P0, PT, R3, R0, !P0 ;  /* 0x000000000300720c */ /* 0x000fe40004705270 */
[----:B------:R-:W-:-:S04]  /*2270*/  IADD3 R3, PT, PT, R2, 0x1, RZ ;  /* 0x0000000102037810 */ /* 0x000fc80007ffe0ff */
[----:B------:R-:W-:Y:S02]  /*2280*/  FSEL R30, R42, R40, P0 ;  /* 0x000000282a1e7208 */ /* 0x000fe40000000000 */
[----:B------:R-:W-:Y:S02]  /*2290*/  FSEL R31, R43, R41, P0 ;  /* 0x000000292b1f7208 */ /* 0x000fe40000000000 */
[----:B------:R-:W-:Y:S02]  /*22a0*/  FSEL R32, R32, R36, P0 ;  /* 0x0000002420207208 */ /* 0x000fe40000000000 */
[----:B------:R-:W-:Y:S01]  /*22b0*/  FSEL R33, R33, R37, P0 ;  /* 0x0000002521217208 */ /* 0x000fe20000000000 */
[----:B------:R-:W-:Y:S01]  /*22c0*/  @!P0 IMAD.MOV R3, RZ, RZ, R2 ;  /* 0x000000ffff038224 */ /* 0x000fe200078e0202 */
[----:B------:R-:W-:Y:S01]  /*22d0*/  IADD3 R2, PT, PT, R26, 0x3, RZ ;  /* 0x000000031a027810 */ /* 0x000fe20007ffe0ff */
[----:B--2---:R-:W-:-:S08]  /*22e0*/  DADD R4, R18, -R34 ;  /* 0x0000000012047229 */ /* 0x004fd00000000822 */
[----:B------:R-:W-:Y:S02]  /*22f0*/  DMUL R4, R4, R4 ;  /* 0x0000000404047228 */ /* 0x000fe40000000000 */
[----:B---3--:R-:W-:-:S08]  /*2300*/  DADD R22, R20, -R28 ;  /* 0x0000000014167229 */ /* 0x008fd0000000081c */
        /* <DEDUP_REMOVED lines=26> */
.L_x_48:
[----:B------:R-:W-:Y:S05]  /*24b0*/  BSYNC.RECONVERGENT B1 ;  /* 0x0000000000017941 */ /* 0x000fea0003800200 */
.L_x_47:
[----:B------:R-:W-:Y:S01]  /*24c0*/  DSETP.GTU.AND P0, PT, R40, 40, PT ;  /* 0x404400002800742a */ /* 0x000fe20003f0c000 */
[----:B------:R-:W-:Y:S01]  /*24d0*/  IADD3 R26, PT, PT, R26, 0x4, RZ ;  /* 0x000000041a1a7810 */ /* 0x000fe20007ffe0ff */
[----:B------:R-:W-:Y:S02]  /*24e0*/  DADD R28, R28, R30 ;  /* 0x000000001c1c7229 */ /* 0x000fe4000000001e */
[----:B------:R-:W-:Y:S02]  /*24f0*/  DADD R34, R34, R32 ;  /* 0x0000000022227229 */ /* 0x000fe40000000020 */
[----:B------:R-:W-:Y:S01]  /*2500*/  ISETP.NE.AND P0, PT, R2, R0, !P0 ;  /* 0x000000000200720c */ /* 0x000fe20004705270 */
[----:B------:R-:W-:-:S05]  /*2510*/  VIADD R2, R3, 0x1 ;  /* 0x0000000103027836 */ /* 0x000fca0000000000 */
[----:B------:R-:W-:Y:S02]  /*2520*/  FSEL R4, R28, R30, P0 ;  /* 0x0000001e1c047208 */ /* 0x000fe40000000000 */
[----:B------:R-:W-:Y:S02]  /*2530*/  FSEL R5, R29, R31, P0 ;  /* 0x0000001f1d057208 */ /* 0x000fe40000000000 */
[----:B------:R-:W-:Y:S01]  /*2540*/  FSEL R30, R34, R32, P0 ;  /* 0x00000020221e7208 */ /* 0x000fe20000000000 */
[----:B------:R-:W-:Y:S01]  /*2550*/  IMAD.MOV.U32 R32, RZ, RZ, R4 ;  /* 0x000000ffff207224 */ /* 0x000fe200078e0004 */
[----:B------:R-:W-:Y:S01]  /*2560*/  FSEL R31, R35, R33, P0 ;  /* 0x00000021231f7208 */ /* 0x000fe20000000000 */
[----:B------:R-:W-:Y:S02]  /*2570*/  @!P0 IMAD.MOV R2, RZ, RZ, R3 ;  /* 0x000000ffff028224 */ /* 0x000fe400078e0203 */
[----:B------:R-:W-:-:S07]  /*2580*/  IMAD.MOV.U32 R33, RZ, RZ, R5 ;  /* 0x000000ffff217224 */ /* 0x000fce00078e0005 */
.L_x_40:
[----:B------:R-:W0:Y:S02]  /*2590*/  LDCU UR4, c[0x0][0x388] ;  /* 0x00007100ff0477ac */ /* 0x000e240008000800 */
[----:B0-----:R-:W-:-:S09]  /*25a0*/  ULOP3.LUT UP0, UR4, UR4, 0x3, URZ, 0xc0, !UPT ;  /* 0x0000000304047892 */ /* 0x001fd2000f80c0ff */
[----:B------:R-:W-:Y:S05]  /*25b0*/  BRA.U !UP0, `(.L_x_21) ;  /* 0x0000000908347547 */ /* 0x000fea000b800000 */
[----:B------:R-:W-:-:S09]  /*25c0*/  UISETP.NE.AND UP0, UPT, UR4, 0x1, UPT ;  /* 0x000000010400788c */ /* 0x000fd2000bf05270 */
        /* <DEDUP_REMOVED lines=37> */
.L_x_51:
[----:B------:R-:W-:Y:S05]  /*2820*/  BSYNC.RECONVERGENT B1 ;  /* 0x0000000000017941 */ /* 0x000fea0003800200 */
.L_x_50:
        /* <DEDUP_REMOVED lines=44> */
.L_x_53:
[----:B------:R-:W-:Y:S05]  /*2af0*/  BSYNC.RECONVERGENT B1 ;  /* 0x0000000000017941 */ /* 0x000fea0003800200 */
.L_x_52:
[----:B------:R-:W-:Y:S01]  /*2b00*/  DSETP.GTU.AND P0, PT, R36, 40, PT ;  /* 0x404400002400742a */ /* 0x000fe20003f0c000 */
[----:B------:R-:W-:Y:S01]  /*2b10*/  VIADD R26, R26, 0x2 ;  /* 0x000000021a1a7836 */ /* 0x000fe20000000000 */
[----:B------:R-:W-:Y:S02]  /*2b20*/  DADD R34, R34, R32 ;  /* 0x0000000022227229 */ /* 0x000fe40000000020 */
[----:B------:R-:W-:Y:S02]  /*2b30*/  DADD R28, R28, R30 ;  /* 0x000000001c1c7229 */ /* 0x000fe4000000001e */
[----:B------:R-:W-:Y:S02]  /*2b40*/  ISETP.NE.AND P0, PT, R2, R0, !P0 ;  /* 0x000000000200720c */ /* 0x000fe40004705270 */
[----:B------:R-:W-:-:S04]  /*2b50*/  IADD3 R2, PT, PT, R3, 0x1, RZ ;  /* 0x0000000103027810 */ /* 0x000fc80007ffe0ff */
[----:B------:R-:W-:Y:S02]  /*2b60*/  FSEL R32, R34, R32, P0 ;  /* 0x0000002022207208 */ /* 0x000fe40000000000 */
[----:B------:R-:W-:Y:S02]  /*2b70*/  FSEL R33, R35, R33, P0 ;  /* 0x0000002123217208 */ /* 0x000fe40000000000 */
[----:B------:R-:W-:Y:S02]  /*2b80*/  FSEL R30, R28, R30, P0 ;  /* 0x0000001e1c1e7208 */ /* 0x000fe40000000000 */
[----:B------:R-:W-:Y:S01]  /*2b90*/  FSEL R31, R29, R31, P0 ;  /* 0x0000001f1d1f7208 */ /* 0x000fe20000000000 */
[----:B------:R-:W-:-:S07]  /*2ba0*/  @!P0 IMAD.MOV R2, RZ, RZ, R3 ;  /* 0x000000ffff028224 */ /* 0x000fce00078e0203 */
.L_x_49:
[----:B------:R-:W0:Y:S02]  /*2bb0*/  LDCU UR4, c[0x0][0x388] ;  /* 0x00007100ff0477ac */ /* 0x000e240008000800 */
[----:B0-----:R-:W-:-:S04]  /*2bc0*/  ULOP3.LUT UR4, UR4, 0x1, URZ, 0xc0, !UPT ;  /* 0x0000000104047892 */ /* 0x001fc8000f8ec0ff */
[----:B------:R-:W-:-:S09]  /*2bd0*/  UISETP.NE.U32.AND UP0, UPT, UR4, 0x1, UPT ;  /* 0x000000010400788c */ /* 0x000fd2000bf05070 */
[----:B------:R-:W-:Y:S05]  /*2be0*/  BRA.U UP0, `(.L_x_21) ;  /* 0x0000000100a87547 */ /* 0x000fea000b800000 */
        /* <DEDUP_REMOVED lines=36> */
.L_x_55:
[----:B------:R-:W-:Y:S05]  /*2e30*/  BSYNC.RECONVERGENT B1 ;  /* 0x0000000000017941 */ /* 0x000fea0003800200 */
.L_x_54:
[----:B------:R-:W-:-:S06]  /*2e40*/  DSETP.GTU.AND P0, PT, R24, 40, PT ;  /* 0x404400001800742a */ /* 0x000fcc0003f0c000 */
[----:B------:R-:W-:-:S13]  /*2e50*/  ISETP.EQ.OR P0, PT, R26, R0, P0 ;  /* 0x000000001a00720c */ /* 0x000fda0000702670 */
[----:B------:R-:W-:Y:S01]  /*2e60*/  @!P0 DADD R32, R32, R34 ;  /* 0x0000000020208229 */ /* 0x000fe20000000022 */
[----:B------:R-:W-:Y:S01]  /*2e70*/  @!P0 VIADD R2, R2, 0x1 ;  /* 0x0000000102028836 */ /* 0x000fe20000000000 */
[----:B------:R-:W-:-:S11]  /*2e80*/  @!P0 DADD R30, R30, R28 ;  /* 0x000000001e1e8229 */ /* 0x000fd6000000001c */
.L_x_21:
[----:B------:R-:W-:Y:S01]  /*2e90*/  ISETP.NE.AND P0, PT, R2, RZ, PT ;  /* 0x000000ff0200720c */ /* 0x000fe20003f05270 */
[----:B------:R-:W-:-:S12]  /*2ea0*/  BSSY.RECONVERGENT B1, `(.L_x_56) ;  /* 0x00000b8000017945 */ /* 0x000fd80003800200 */
[----:B------:R-:W-:Y:S05]  /*2eb0*/  @!P0 BRA `(.L_x_57) ;  /* 0x0000000800d88947 */ /* 0x000fea0003800000 */
[----:B------:R-:W0:Y:S01]  /*2ec0*/  I2F.F64 R26, R2 ;  /* 0x00000002001a7312 */ /* 0x000e220000201c00 */
[----:B------:R-:W-:Y:S01]  /*2ed0*/  MOV R4, 0x1 ;  /* 0x0000000100047802 */ /* 0x000fe20000000f00 */
[----:B------:R-:W-:Y:S01]  /*2ee0*/  BSSY.RECONVERGENT B2, `(.L_x_58) ;  /* 0x0000016000027945 */ /* 0x000fe20003800200 */
[----:B------:R-:W-:-:S05]  /*2ef0*/  FSETP.GEU.AND P1, PT, |R33|, 6.5827683646048100446e-37, PT ;  /* 0x036000002100780b */ /* 0x000fca0003f2e200 */
[----:B0-----:R-:W0:Y:S02]  /*2f00*/  MUFU.RCP64H R5, R27 ;  /* 0x0000001b00057308 */ /* 0x001e240000001800 */
[----:B0-----:R-:W-:-:S08]  /*2f10*/  DFMA R6, -R26, R4, 1 ;  /* 0x3ff000001a06742b */ /* 0x001fd00000000104 */
[----:B------:R-:W-:-:S08]  /*2f20*/  DFMA R6, R6, R6, R6 ;  /* 0x000000060606722b */ /* 0x000fd00000000006 */
[----:B------:R-:W-:-:S08]  /*2f30*/  DFMA R6, R4, R6, R4 ;  /* 0x000000060406722b */ /* 0x000fd00000000004 */
[----:B------:R-:W-:-:S08]  /*2f40*/  DFMA R4, -R26, R6, 1 ;  /* 0x3ff000001a04742b */ /* 0x000fd00000000106 */
[----:B------:R-:W-:-:S08]  /*2f50*/  DFMA R4, R6, R4, R6 ;  /* 0x000000040604722b */ /* 0x000fd00000000006 */
[----:B------:R-:W-:-:S08]  /*2f60*/  DMUL R28, R4, R32 ;  /* 0x00000020041c7228 */ /* 0x000fd00000000000 */
[----:B------:R-:W-:-:S08]  /*2f70*/  DFMA R6, -R26, R28, R32 ;  /* 0x0000001c1a06722b */ /* 0x000fd00000000120 */
        /* <DEDUP_REMOVED lines=9> */
[----:B-----5:R-:W-:Y:S05]  /*3010*/  CALL.REL.NOINC `($__internal_2_$__cuda_sm20_div_rn_f64_full) ;  /* 0x0000006400ec7944 */ /* 0x020fea0003c00000 */
[----:B------:R-:W-:Y:S01]  /*3020*/  IMAD.MOV.U32 R28, RZ, RZ, R6 ;  /* 0x000000ffff1c7224 */ /* 0x000fe200078e0006 */
[----:B------:R-:W-:-:S07]  /*3030*/  MOV R29, R5 ;  /* 0x00000005001d7202 */ /* 0x000fce0000000f00 */
.L_x_59:
[----:B------:R-:W-:Y:S05]  /*3040*/  BSYNC.RECONVERGENT B2 ;  /* 0x0000000000027941 */ /* 0x000fea0003800200 */
.L_x_58:
[----:B------:R-:W0:Y:S01]  /*3050*/  MUFU.RCP64H R5, R27 ;  /* 0x0000001b00057308 */ /* 0x000e220000001800 */
[----:B------:R-:W-:Y:S01]  /*3060*/  IMAD.MOV.U32 R4, RZ, RZ, 0x1 ;  /* 0x00000001ff047424 */ /* 0x000fe200078e00ff */
[----:B------:R-:W-:Y:S01]  /*3070*/  FSETP.GEU.AND P1, PT, |R31|, 6.5827683646048100446e-37, PT ;  /* 0x036000001f00780b */ /* 0x000fe20003f2e200 */
[----:B------:R-:W-:Y:S04]  /*3080*/  BSSY.RECONVERGENT B2, `(.L_x_60) ;  /* 0x0000013000027945 */ /* 0x000fe80003800200 */
        /* <DEDUP_REMOVED lines=17> */
[----:B------:R-:W-:-:S07]  /*31a0*/  MOV R4, R6 ;  /* 0x0000000600047202 */ /* 0x000fce0000000f00 */
.L_x_61:
[----:B------:R-:W-:Y:S05]  /*31b0*/  BSYNC.RECONVERGENT B2 ;  /* 0x0000000000027941 */ /* 0x000fea0003800200 */
.L_x_60:
[----:B-----5:R-:W-:Y:S02]  /*31c0*/  DADD R32, -R18, R4 ;  /* 0x0000000012207229 */ /* 0x020fe40000000104 */
[----:B------:R-:W-:-:S06]  /*31d0*/  DADD R26, -R20, R28 ;  /* 0x00000000141a7229 */ /* 0x000fcc000000011c */
[----:B------:R-:W-:-:S08]  /*31e0*/  DMUL R22, R32, R32 ;  /* 0x0000002020167228 */ /* 0x000fd00000000000 */
[----:B------:R-:W-:-:S08]  /*31f0*/  DFMA R22, R26, R26, R22 ;  /* 0x0000001a1a16722b */ /* 0x000fd00000000016 */
[----:B------:R-:W-:-:S14]  /*3200*/  DSETP.NEU.AND P0, PT, R22, RZ, PT ;  /* 0x000000ff1600722a */ /* 0x000fdc0003f0d000 */
[----:B------:R-:W-:Y:S05]  /*3210*/  @!P0 BRA `(.L_x_57) ;  /* 0x0000000800008947 */ /* 0x000fea0003800000 */
[----:B------:R-:W0:Y:S01]  /*3220*/  MUFU.RSQ64H R9, R23 ;  /* 0x0000001700097308 */ /* 0x000e220000001c00 */
[----:B------:R-:W-:Y:S01]  /*3230*/  VIADD R8, R23, 0xfcb00000 ;  /* 0xfcb0000017087836 */ /* 0x000fe20000000000 */
[----:B------:R-:W-:Y:S01]  /*3240*/  MOV R7, 0x3fd80000 ;  /* 0x3fd8000000077802 */ /* 0x000fe20000000f00 */
[----:B------:R-:W-:Y:S01]  /*3250*/  IMAD.MOV.U32 R6, RZ, RZ, 0x0 ;  /* 0x00000000ff067424 */ /* 0x000fe200078e00ff */
[----:B------:R-:W-:Y:S02]  /*3260*/  BSSY.RECONVERGENT B2, `(.L_x_62) ;  /* 0x0000018000027945 */ /* 0x000fe40003800200 */
        /* <DEDUP_REMOVED lines=23> */
.L_x_63:
[----:B------:R-:W-:Y:S05]  /*33e0*/  BSYNC.RECONVERGENT B2 ;  /* 0x0000000000027941 */ /* 0x000fea0003800200 */
.L_x_62:
[----:B------:R-:W0:Y:S01]  /*33f0*/  MUFU.RCP64H R5, R31 ;  /* 0x0000001f00057308 */ /* 0x000e220000001800 */
[----:B------:R-:W-:Y:S01]  /*3400*/  MOV R4, 0x1 ;  /* 0x0000000100047802 */ /* 0x000fe20000000f00 */
[----:B------:R-:W-:Y:S01]  /*3410*/  BSSY.RECONVERGENT B2, `(.L_x_64) ;  /* 0x0000015000027945 */ /* 0x000fe20003800200 */
[----:B------:R-:W-:-:S04]  /*3420*/  FSETP.GEU.AND P1, PT, |R33|, 6.5827683646048100446e-37, PT ;  /* 0x036000002100780b */ /* 0x000fc80003f2e200 */
        /* <DEDUP_REMOVED lines=16> */
[----:B------:R-:W-:Y:S05]  /*3530*/  CALL.REL.NOINC `($__internal_2_$__cuda_sm20_div_rn_f64_full) ;  /* 0x0000006000a47944 */ /* 0x000fea0003c00000 */
[----:B------:R-:W-:Y:S01]  /*3540*/  IMAD.MOV.U32 R28, RZ, RZ, R6 ;  /* 0x000000ffff1c7224 */ /* 0x000fe200078e0006 */
[----:B------:R-:W-:-:S07]  /*3550*/  MOV R29, R5 ;  /* 0x00000005001d7202 */ /* 0x000fce0000000f00 */
.L_x_65:
[----:B------:R-:W-:Y:S05]  /*3560*/  BSYNC.RECONVERGENT B2 ;  /* 0x0000000000027941 */ /* 0x000fea0003800200 */
.L_x_64:
[----:B------:R-:W0:Y:S01]  /*3570*/  MUFU.RCP64H R5, R31 ;  /* 0x0000001f00057308 */ /* 0x000e220000001800 */
[----:B------:R-:W-:Y:S01]  /*3580*/  IMAD.MOV.U32 R4, RZ, RZ, 0x1 ;  /* 0x00000001ff047424 */ /* 0x000fe200078e00ff */
[----:B------:R-:W-:Y:S01]  /*3590*/  FSETP.GEU.AND P1, PT, |R27|, 6.5827683646048100446e-37, PT ;  /* 0x036000001b00780b */ /* 0x000fe20003f2e200 */
[----:B------:R-:W-:Y:S04]  /*35a0*/  BSSY.RECONVERGENT B2, `(.L_x_66) ;  /* 0x0000013000027945 */ /* 0x000fe80003800200 */
        /* <DEDUP_REMOVED lines=17> */
[----:B------:R-:W-:-:S07]  /*36c0*/  MOV R4, R6 ;  /* 0x0000000600047202 */ /* 0x000fce0000000f00 */
.L_x_67:
[----:B------:R-:W-:Y:S05]  /*36d0*/  BSYNC.RECONVERGENT B2 ;  /* 0x0000000000027941 */ /* 0x000fea0003800200 */
.L_x_66:
[----:B------:R-:W0:Y:S01]  /*36e0*/  MUFU.RCP64H R7, R31 ;  /* 0x0000001f00077308 */ /* 0x000e220000001800 */
[----:B------:R-:W-:Y:S01]  /*36f0*/  IMAD.MOV.U32 R6, RZ, RZ, 0x1 ;  /* 0x00000001ff067424 */ /* 0x000fe200078e00ff */
[----:B------:R-:W-:Y:S01]  /*3700*/  I2FP.F32.S32 R2, R2 ;  /* 0x0000000200027245 */ /* 0x000fe20000201400 */
[----:B------:R-:W-:Y:S04]  /*3710*/  BSSY.RECONVERGENT B2, `(.L_x_68) ;  /* 0x0000017000027945 */ /* 0x000fe80003800200 */
[----:B------:R-:W-:-:S06]  /*3720*/  FMUL R2, R2, 0.00050000002374872565269 ;  /* 0x3a03126f02027820 */ /* 0x000fcc0000400000 */
[----:B------:R-:W1:Y:S01]  /*3730*/  F2F.F64.F32 R2, R2 ;  /* 0x0000000200027310 */ /* 0x000e620000201800 */
[----:B0-----:R-:W-:-:S08]  /*3740*/  DFMA R8, R6, -R30, 1 ;  /* 0x3ff000000608742b */ /* 0x001fd0000000081e */
[----:B------:R-:W-:-:S08]  /*3750*/  DFMA R8, R8, R8, R8 ;  /* 0x000000080808722b */ /* 0x000fd00000000008 */
[----:B------:R-:W-:Y:S02]  /*3760*/  DFMA R8, R6, R8, R6 ;  /* 0x000000080608722b */ /* 0x000fe40000000006 */
[----:B-1----:R-:W-:-:S06]  /*3770*/  DMUL R6, R2, R4 ;  /* 0x0000000402067228 */ /* 0x002fcc0000000000 */
        /* <DEDUP_REMOVED lines=12> */
[----:B------:R-:W-:-:S07]  /*3840*/  MOV R4, 0x3860 ;  /* 0x0000386000047802 */ /* 0x000fce0000000f00 */
[----:B------:R-:W-:Y:S05]  /*3850*/  CALL.REL.NOINC `($__internal_2_$__cuda_sm20_div_rn_f64_full) ;  /* 0x0000005c00dc7944 */ /* 0x000fea0003c00000 */
[----:B------:R-:W-:Y:S01]  /*3860*/  IMAD.MOV.U32 R26, RZ, RZ, R6 ;  /* 0x000000ffff1a7224 */ /* 0x000fe200078e0006 */
[----:B------:R-:W-:-:S07]  /*3870*/  MOV R27, R5 ;  /* 0x00000005001b7202 */ /* 0x000fce0000000f00 */
.L_x_69:
[----:B------:R-:W-:Y:S05]  /*3880*/  BSYNC.RECONVERGENT B2 ;  /* 0x0000000000027941 */ /* 0x000fea0003800200 */
.L_x_68:
[----:B------:R-:W0:Y:S01]  /*3890*/  MUFU.RCP64H R5, R31 ;  /* 0x0000001f00057308 */ /* 0x000e220000001800 */
[----:B------:R-:W-:Y:S01]  /*38a0*/  IMAD.MOV.U32 R4, RZ, RZ, 0x1 ;  /* 0x00000001ff047424 */ /* 0x000fe200078e00ff */
[----:B------:R-:W-:Y:S05]  /*38b0*/  BSSY.RECONVERGENT B2, `(.L_x_70) ;  /* 0x0000014000027945 */ /* 0x000fea0003800200 */
[----:B0-----:R-:W-:-:S08]  /*38c0*/  DFMA R6, R4, -R30, 1 ;  /* 0x3ff000000406742b */ /* 0x001fd0000000081e */
[----:B------:R-:W-:-:S08]  /*38d0*/  DFMA R6, R6, R6, R6 ;  /* 0x000000060606722b */ /* 0x000fd00000000006 */
[----:B------:R-:W-:Y:S02]  /*38e0*/  DFMA R4, R4, R6, R4 ;  /* 0x000000060404722b */ /* 0x000fe40000000004 */
[----:B------:R-:W-:-:S06]  /*38f0*/  DMUL R6, R2, R28 ;  /* 0x0000001c02067228 */ /* 0x000fcc0000000000 */
        /* <DEDUP_REMOVED lines=14> */
[----:B------:R-:W-:-:S07]  /*39e0*/  IMAD.MOV.U32 R4, RZ, RZ, R6 ;  /* 0x000000ffff047224 */ /* 0x000fce00078e0006 */
.L_x_71:
[----:B------:R-:W-:Y:S05]  /*39f0*/  BSYNC.RECONVERGENT B2 ;  /* 0x0000000000027941 */ /* 0x000fea0003800200 */
.L_x_70:
[----:B------:R-:W-:Y:S02]  /*3a00*/  DFMA R12, R26, 0.5, R12 ;  /* 0x3fe000001a0c782b */ /* 0x000fe4000000000c */
[----:B------:R-:W-:-:S11]  /*3a10*/  DFMA R10, R4, 0.5, R10 ;  /* 0x3fe00000040a782b */ /* 0x000fd6000000000a */
.L_x_57:
[----:B------:R-:W-:Y:S05]  /*3a20*/  BSYNC.RECONVERGENT B1 ;  /* 0x0000000000017941 */ /* 0x000fea0003800200 */
.L_x_56:
[----:B------:R-:W0:Y:S02]  /*3a30*/  LDCU UR5, c[0x0][0x388] ;  /* 0x00007100ff0577ac */ /* 0x000e240008000800 */
[----:B0-----:R-:W-:-:S09]  /*3a40*/  UISETP.GE.AND UP0, UPT, UR5, 0x1, UPT ;  /* 0x000000010500788c */ /* 0x001fd2000bf06270 */
[----:B------:R-:W-:Y:S05]  /*3a50*/  BRA.U !UP0, `(.L_x_72) ;  /* 0x0000002d08787547 */ /* 0x000fea000b800000 */
[----:B------:R-:W-:Y:S01]  /*3a60*/  UISETP.GE.U32.AND UP0, UPT, UR5, 0x4, UPT ;  /* 0x000000040500788c */ /* 0x000fe2000bf06070 */
[----:B------:R-:W-:-:S08]  /*3a70*/  MOV R32, RZ ;  /* 0x000000ff00207202 */ /* 0x000fd00000000f00 */
[----:B------:R-:W-:Y:S05]  /*3a80*/  BRA.U !UP0, `(.L_x_73) ;  /* 0x0000001908887547 */ /* 0x000fea000b800000 */
[----:B------:R-:W0:Y:S01]  /*3a90*/  LDCU.64 UR4, c[0x0][0x380] ;  /* 0x00007000ff0477ac */ /* 0x000e220008000a00 */
[----:B------:R-:W-:Y:S01]  /*3aa0*/  IMAD.MOV R32, RZ, RZ, -R0 ;  /* 0x000000ffff207224 */ /* 0x000fe200078e0a00 */
[----:B------:R-:W1:Y:S01]  /*3ab0*/  LDCU UR6, c[0x0][0x388] ;  /* 0x00007100ff0677ac */ /* 0x000e620008000800 */
[----:B0-----:R-:W-:-:S04]  /*3ac0*/  UIADD3 UR4, UP0, UPT, UR4, 0x60, URZ ;  /* 0x0000006004047890 */ /* 0x001fc8000ff1e0ff */
[----:B------:R-:W-:Y:S02]  /*3ad0*/  UIADD3.X UR5, UPT, UPT, URZ, UR5, URZ, UP0, !UPT ;  /* 0x00000005ff057290 */ /* 0x000fe400087fe4ff */
[----:B------:R-:W-:Y:S01]  /*3ae0*/  IMAD.U32 R26, RZ, RZ, UR4 ;  /* 0x00000004ff1a7e24 */ /* 0x000fe2000f8e00ff */
[----:B------:R-:W-:-:S03]  /*3af0*/  UMOV UR4, URZ ;  /* 0x000000ff00047c82 */ /* 0x000fc60008000000 */
[----:B-1----:R-:W-:-:S07]  /*3b00*/  MOV R27, UR5 ;  /* 0x00000005001b7c02 */ /* 0x002fce0008000f00 */
.L_x_106:
[----:B------:R-:W2:Y:S04]  /*3b10*/  LDG.E.64 R34, desc[UR8][R26.64+-0x58] ;  /* 0xffffa8081a227981 */ /* 0x000ea8000c1e1b00 */
[----:B------:R-:W3:Y:S01]  /*3b20*/  LDG.E.64 R2, desc[UR8][R26.64+-0x60] ;  /* 0xffffa0081a027981 */ /* 0x000ee2000c1e1b00 */
[----:B------:R-:W-:Y:S01]  /*3b30*/  IMAD.MOV.U32 R6, RZ, RZ, 0x0 ;  /* 0x00000000ff067424 */ /* 0x000fe200078e00ff */
[----:B------:R-:W-:Y:S01]  /*3b40*/  MOV R7, 0x3fd80000 ;  /* 0x3fd8000000077802 */ /* 0x000fe20000000f00 */
[----:B------:R-:W-:Y:S01]  /*3b50*/  BSSY.RECONVERGENT B1, `(.L_x_74) ;  /* 0x000001f000017945 */ /* 0x000fe20003800200 */
[----:B--2--5:R-:W-:Y:S02]  /*3b60*/  DADD R4, R18, -R34 ;  /* 0x0000000012047229 */ /* 0x024fe40000000822 */
        /* <DEDUP_REMOVED lines=29> */
.L_x_75:
[----:B------:R-:W-:Y:S05]  /*3d40*/  BSYNC.RECONVERGENT B1 ;  /* 0x0000000000017941 */ /* 0x000fea0003800200 */
.L_x_74:
[----:B------:R-:W-:Y:S01]  /*3d50*/  DSETP.GEU.AND P0, PT, R30, 7.5, PT ;  /* 0x401e00001e00742a */ /* 0x000fe20003f0e000 */
[----:B------:R-:W-:Y:S05]  /*3d60*/  BSSY.RECONVERGENT B1, `(.L_x_76) ;  /* 0x000003d000017945 */ /* 0x000fea0003800200 */
[----:B------:R-:W-:-:S13]  /*3d70*/  ISETP.EQ.OR P0, PT, R32, RZ, P0 ;  /* 0x000000ff2000720c */ /* 0x000fda0000702670 */
[----:B------:R-:W-:-:S14]  /*3d80*/  DSETP.EQ.OR P0, PT, R28, RZ, P0 ;  /* 0x000000ff1c00722a */ /* 0x000fdc0000702400 */
[----:B------:R-:W-:Y:S05]  /*3d90*/  @P0 BRA `(.L_x_77) ;  /* 0x0000000000e40947 */ /* 0x000fea0003800000 */
[----:B------:R-:W0:Y:S01]  /*3da0*/  MUFU.RCP64H R5, R31 ;  /* 0x0000001f00057308 */ /* 0x000e220000001800 */
[----:B------:R-:W-:Y:S01]  /*3db0*/  IMAD.MOV.U32 R4, RZ, RZ, 0x1 ;  /* 0x00000001ff047424 */ /* 0x000fe200078e00ff */
[----:B------:R-:W-:Y:S01]  /*3dc0*/  DADD R34, -R18, R34 ;  /* 0x0000000012227229 */ /* 0x000fe20000000122 */
        /* <DEDUP_REMOVED lines=19> */
[----:B------:R-:W-:Y:S01]  /*3f00*/  MOV R28, R6 ;  /* 0x00000006001c7202 */ /* 0x000fe20000000f00 */
[----:B------:R-:W-:-:S07]  /*3f10*/  IMAD.MOV.U32 R29, RZ, RZ, R5 ;  /* 0x000000ffff1d7224 */ /* 0x000fce00078e0005 */
.L_x_79:
[----:B------:R-:W-:Y:S05]  /*3f20*/  BSYNC.RECONVERGENT B2 ;  /* 0x0000000000027941 */ /* 0x000fea0003800200 */
.L_x_78:
[----:B------:R-:W0:Y:S01]  /*3f30*/  MUFU.RCP64H R5, R31 ;  /* 0x0000001f00057308 */ /* 0x000e220000001800 */
[----:B------:R-:W-:Y:S01]  /*3f40*/  IMAD.MOV.U32 R4, RZ, RZ, 0x1 ;  /* 0x00000001ff047424 */ /* 0x000fe200078e00ff */
[----:B------:R-:W-:Y:S05]  /*3f50*/  BSSY.RECONVERGENT B2, `(.L_x_80) ;  /* 0x0000014000027945 */ /* 0x000fea0003800200 */
[----:B0-----:R-:W-:-:S08]  /*3f60*/  DFMA R6, R4, -R30, 1 ;  /* 0x3ff000000406742b */ /* 0x001fd0000000081e */
[----:B------:R-:W-:-:S08]  /*3f70*/  DFMA R6, R6, R6, R6 ;  /* 0x000000060606722b */ /* 0x000fd00000000006 */
[----:B------:R-:W-:Y:S02]  /*3f80*/  DFMA R4, R4, R6, R4 ;  /* 0x000000060404722b */ /* 0x000fe40000000004 */
[----:B------:R-:W-:-:S06]  /*3f90*/  DADD R6, -R20, R2 ;  /* 0x0000000014067229 */ /* 0x000fcc0000000102 */
        /* <DEDUP_REMOVED lines=9> */
[----:B------:R-:W-:Y:S01]  /*4030*/  MOV R5, R7 ;  /* 0x0000000700057202 */ /* 0x000fe20000000f00 */
[----:B------:R-:W-:Y:S01]  /*4040*/  IMAD.MOV.U32 R24, RZ, RZ, R30 ;  /* 0x000000ffff187224 */ /* 0x000fe200078e001e */
[----:B------:R-:W-:Y:S01]  /*4050*/  MOV R4, 0x4080 ;  /* 0x0000408000047802 */ /* 0x000fe20000000f00 */
[----:B------:R-:W-:-:S07]  /*4060*/  IMAD.MOV.U32 R25, RZ, RZ, R31 ;  /* 0x000000ffff197224 */ /* 0x000fce00078e001f */
[----:B------:R-:W-:Y:S05]  /*4070*/  CALL.REL.NOINC `($__internal_2_$__cuda_sm20_div_rn_f64_full) ;  /* 0x0000005400d47944 */ /* 0x000fea0003c00000 */
[----:B------:R-:W-:-:S07]  /*4080*/  MOV R4, R6 ;  /* 0x0000000600047202 */ /* 0x000fce0000000f00 */
.L_x_81:
[----:B------:R-:W-:Y:S05]  /*4090*/  BSYNC.RECONVERGENT B2 ;  /* 0x0000000000027941 */ /* 0x000fea0003800200 */
.L_x_80:
[----:B------:R-:W-:Y:S01]  /*40a0*/  UMOV UR10, 0xc0000000 ;  /* 0xc0000000000a7882 */ /* 0x000fe20000000000 */
[----:B------:R-:W-:Y:S01]  /*40b0*/  UMOV UR11, 0x3fdccccc ;  /* 0x3fdccccc000b7882 */ /* 0x000fe20000000000 */
[----:B------:R-:W-:Y:S02]  /*40c0*/  DADD R30, R30, -7.5 ;  /* 0xc01e00001e1e7429 */ /* 0x000fe40000000000 */
[----:B------:R-:W-:Y:S02]  /*40d0*/  DMUL R4, R4, UR10 ;  /* 0x0000000a04047c28 */ /* 0x000fe40008000000 */
[----:B------:R-:W-:-:S06]  /*40e0*/  DMUL R28, R28, UR10 ;  /* 0x0000000a1c1c7c28 */ /* 0x000fcc0008000000 */
[----:B------:R-:W-:Y:S02]  /*40f0*/  DMUL R4, R4, R30 ;  /* 0x0000001e04047228 */ /* 0x000fe40000000000 */
[----:B------:R-:W-:-:S06]  /*4100*/  DMUL R28, R30, R28 ;  /* 0x0000001c1e1c7228 */ /* 0x000fcc0000000000 */
[----:B------:R-:W-:Y:S02]  /*4110*/  DFMA R12, R4, 0.5, R12 ;  /* 0x3fe00000040c782b */ /* 0x000fe4000000000c */
[----:B------:R-:W-:-:S11]  /*4120*/  DFMA R10, R28, 0.5, R10 ;  /* 0x3fe000001c0a782b */ /* 0x000fd6000000000a */
.L_x_77:
[----:B------:R-:W-:Y:S05]  /*4130*/  BSYNC.RECONVERGENT B1 ;  /* 0x0000000000017941 */ /* 0x000fea0003800200 */
.L_x_76:
[----:B------:R-:W2:Y:S04]  /*4140*/  LDG.E.64 R34, desc[UR8][R26.64+-0x28] ;  /* 0xffffd8081a227981 */ /* 0x000ea8000c1e1b00 */
[----:B------:R-:W3:Y:S01]  /*4150*/  LDG.E.64 R2, desc[UR8][R26.64+-0x30] ;  /* 0xffffd0081a027981 */ /* 0x000ee2000c1e1b00 */
[----:B------:R-:W-:Y:S01]  /*4160*/  IMAD.MOV.U32 R6, RZ, RZ, 0x0 ;  /* 0x00000000ff067424 */ /* 0x000fe200078e00ff */
[----:B------:R-:W-:Y:S01]  /*4170*/  MOV R7, 0x3fd80000 ;  /* 0x3fd8000000077802 */ /* 0x000fe20000000f00 */
[----:B------:R-:W-:Y:S01]  /*4180*/  UIADD3 UR5, UPT, UPT, UR4, 0x1, URZ ;  /* 0x0000000104057890 */ /* 0x000fe2000fffe0ff */
[----:B------:R-:W-:Y:S01]  /*4190*/  BSSY.RECONVERGENT B1, `(.L_x_82) ;  /* 0x000001f000017945 */ /* 0x000fe20003800200 */
        /* <DEDUP_REMOVED lines=30> */
.L_x_83:
[----:B------:R-:W-:Y:S05]  /*4380*/  BSYNC.RECONVERGENT B1 ;  /* 0x0000000000017941 */ /* 0x000fea0003800200 */
.L_x_82:
[----:B------:R-:W-:Y:S01]  /*4390*/  DSETP.GEU.AND P0, PT, R30, 7.5, PT ;  /* 0x401e00001e00742a */ /* 0x000fe20003f0e000 */
[----:B------:R-:W-:Y:S05]  /*43a0*/  BSSY.RECONVERGENT B1, `(.L_x_84) ;  /* 0x000003d000017945 */ /* 0x000fea0003800200 */
[----:B------:R-:W-:-:S13]  /*43b0*/  ISETP.EQ.OR P0, PT, R0, UR5, P0 ;  /* 0x0000000500007c0c */ /* 0x000fda0008702670 */
        /* <DEDUP_REMOVED lines=26> */
.L_x_87:
[----:B------:R-:W-:Y:S05]  /*4560*/  BSYNC.RECONVERGENT B2 ;  /* 0x0000000000027941 */ /* 0x000fea0003800200 */
.L_x_86:
        /* <DEDUP_REMOVED lines=22> */
.L_x_89:
[----:B------:R-:W-:Y:S05]  /*46d0*/  BSYNC.RECONVERGENT B2 ;  /* 0x0000000000027941 */ /* 0x000fea0003800200 */
.L_x_88:
        /* <DEDUP_REMOVED lines=9> */
.L_x_85:
[----:B------:R-:W-:Y:S05]  /*4770*/  BSYNC.RECONVERGENT B1 ;  /* 0x0000000000017941 */ /* 0x000fea0003800200 */
.L_x_84:
        /* <DEDUP_REMOVED lines=36> */
.L_x_91:
[----:B------:R-:W-:Y:S05]  /*49c0*/  BSYNC.RECONVERGENT B1 ;  /* 0x0000000000017941 */ /* 0x000fea0003800200 */
.L_x_90:
        /* <DEDUP_REMOVED lines=29> */
.L_x_95:
[----:B------:R-:W-:Y:S05]  /*4ba0*/  BSYNC.RECONVERGENT B2 ;  /* 0x0000000000027941 */ /* 0x000fea0003800200 */
.L_x_94:
        /* <DEDUP_REMOVED lines=18> */
[----:B------:R-:W-:Y:S01]  /*4cd0*/  MOV R25, R31 ;  /* 0x0000001f00197202 */ /* 0x000fe20000000f00 */
[----:B------:R-:W-:Y:S01]  /*4ce0*/  IMAD.MOV.U32 R24, RZ, RZ, R30 ;  /* 0x000000ffff187224 */ /* 0x000fe200078e001e */
[----:B------:R-:W-:-:S07]  /*4cf0*/  MOV R4, 0x4d10 ;  /* 0x00004d1000047802 */ /* 0x000fce0000000f00 */
[----:B------:R-:W-:Y:S05]  /*4d00*/  CALL.REL.NOINC `($__internal_2_$__cuda_sm20_div_rn_f64_full) ;  /* 0x0000004800b07944 */ /* 0x000fea0003c00000 */
[----:B------:R-:W-:-:S07]  /*4d10*/  IMAD.MOV.U32 R4, RZ, RZ, R6 ;  /* 0x000000ffff047224 */ /* 0x000fce00078e0006 */
.L_x_97:
[----:B------:R-:W-:Y:S05]  /*4d20*/  BSYNC.RECONVERGENT B2 ;  /* 0x0000000000027941 */ /* 0x000fea0003800200 */
.L_x_96:
        /* <DEDUP_REMOVED lines=9> */
.L_x_93:
[----:B------:R-:W-:Y:S05]  /*4dc0*/  BSYNC.RECONVERGENT B1 ;  /* 0x0000000000017941 */ /* 0x000fea0003800200 */
.L_x_92:
[----:B------:R-:W2:Y:S04]  /*4dd0*/  LDG.E.64 R34, desc[UR8][R26.64+0x38] ;  /* 0x000038081a227981 */ /* 0x000ea8000c1e1b00 */
[----:B------:R-:W3:Y:S01]  /*4de0*/  LDG.E.64 R28, desc[UR8][R26.64+0x30] ;  /* 0x000030081a1c7981 */ /* 0x000ee2000c1e1b00 */
[----:B------:R-:W-:Y:S01]  /*4df0*/  MOV R6, 0x0 ;  /* 0x0000000000067802 */ /* 0x000fe20000000f00 */
[----:B------:R-:W-:Y:S01]  /*4e00*/  IMAD.MOV.U32 R7, RZ, RZ, 0x3fd80000 ;  /* 0x3fd80000ff077424 */ /* 0x000fe200078e00ff */
        /* <DEDUP_REMOVED lines=32> */
.L_x_99:
[----:B------:R-:W-:Y:S05]  /*5010*/  BSYNC.RECONVERGENT B1 ;  /* 0x0000000000017941 */ /* 0x000fea0003800200 */
.L_x_98:
        /* <DEDUP_REMOVED lines=27> */
[----:B------:R-:W-:Y:S02]  /*51d0*/  IMAD.MOV.U32 R2, RZ, RZ, R6 ;  /* 0x000000ffff027224 */ /* 0x000fe400078e0006 */
[----:B------:R-:W-:-:S07]  /*51e0*/  IMAD.MOV.U32 R3, RZ, RZ, R5 ;  /* 0x000000ffff037224 */ /* 0x000fce00078e0005 */
.L_x_103:
[----:B------:R-:W-:Y:S05]  /*51f0*/  BSYNC.RECONVERGENT B2 ;  /* 0x0000000000027941 */ /* 0x000fea0003800200 */
.L_x_102:
[----:B------:R-:W0:Y:S01]  /*5200*/  MUFU.RCP64H R5, R31 ;  /* 0x0000001f00057308 */ /* 0x000e220000001800 */
[----:B------:R-:W-:Y:S01]  /*5210*/  MOV R4, 0x1 ;  /* 0x0000000100047802 */ /* 0x000fe20000000f00 */
        /* <DEDUP_REMOVED lines=20> */
[----:B------:R-:W-:-:S07]  /*5360*/  IMAD.MOV.U32 R4, RZ, RZ, R6 ;  /* 0x000000ffff047224 */ /* 0x000fce00078e0006 */
.L_x_105:
[----:B------:R-:W-:Y:S05]  /*5370*/  BSYNC.RECONVERGENT B2 ;  /* 0x0000000000027941 */ /* 0x000fea0003800200 */
.L_x_104:
        /* <DEDUP_REMOVED lines=9> */
.L_x_101:
[----:B------:R-:W-:Y:S05]  /*5410*/  BSYNC.RECONVERGENT B1 ;  /* 0x0000000000017941 */ /* 0x000fea0003800200 */
.L_x_100:
[----:B------:R-:W-:Y:S01]  /*5420*/  UMOV UR5, UR6 ;  /* 0x0000000600057c82 */ /* 0x000fe20008000000 */
[----:B------:R-:W-:Y:S01]  /*5430*/  UIADD3 UR4, UPT, UPT, UR4, 0x4, URZ ;  /* 0x0000000404047890 */ /* 0x000fe2000fffe0ff */
[----:B------:R-:W-:Y:S01]  /*5440*/  IADD3 R26, P0, PT, R26, 0xc0, RZ ;  /* 0x000000c01a1a7810 */ /* 0x000fe20007f1e0ff */
[----:B------:R-:W-:Y:S01]  /*5450*/  ULOP3.LUT UR7, UR5, 0x7ffffffc, URZ, 0xc0, !UPT ;  /* 0x7ffffffc05077892 */ /* 0x000fe2000f8ec0ff */
[----:B------:R-:W-:-:S03]  /*5460*/  IADD3 R32, PT, PT, R32, 0x4, RZ ;  /* 0x0000000420207810 */ /* 0x000fc60007ffe0ff */
[----:B------:R-:W-:Y:S01]  /*5470*/  UISETP.NE.AND UP0, UPT, UR4, UR7, UPT ;  /* 0x000000070400728c */ /* 0x000fe2000bf05270 */
[----:B------:R-:W-:-:S08]  /*5480*/  IMAD.X R27, RZ, RZ, R27, P0 ;  /* 0x000000ffff1b7224 */ /* 0x000fd000000e061b */
[----:B------:R-:W-:Y:S05]  /*5490*/  BRA.U UP0, `(.L_x_106) ;  /* 0xffffffe5009c7547 */ /* 0x000fea000b83ffff */
[----:B------:R-:W-:-:S07]  /*54a0*/  IMAD.U32 R32, RZ, RZ, UR7 ;  /* 0x00000007ff207e24 */ /* 0x000fce000f8e00ff */
.L_x_73:
[----:B------:R-:W-:-:S09]  /*54b0*/  ULOP3.LUT UP0, UR5, UR5, 0x3, URZ, 0xc0, !UPT ;  /* 0x0000000305057892 */ /* 0x000fd2000f80c0ff */
        /* <DEDUP_REMOVED lines=28> */
[----:B------:R-:W-:Y:S01]  /*5680*/  MOV R9, R23 ;  /* 0x0000001700097202 */ /* 0x000fe20000000f00 */
        /* <DEDUP_REMOVED lines=9> */
[----:B------:R-:W-:Y:S02]  /*5720*/  IMAD.MOV.U32 R30, RZ, RZ, R4 ;  /* 0x000000ffff1e7224 */ /* 0x000fe400078e0004 */
[----:B------:R-:W-:-:S07]  /*5730*/  IMAD.MOV.U32 R31, RZ, RZ, R7 ;  /* 0x000000ffff1f7224 */ /* 0x000fce00078e0007 */
.L_x_109:
[----:B------:R-:W-:Y:S05]  /*5740*/  BSYNC.RECONVERGENT B1 ;  /* 0x0000000000017941 */ /* 0x000fea0003800200 */
.L_x_108:
[----:B------:R-:W-:Y:S01]  /*5750*/  DSETP.GEU.AND P0, PT, R30, 7.5, PT ;  /* 0x401e00001e00742a */ /* 0x000fe20003f0e000 */
[----:B------:R-:W-:Y:S05]  /*5760*/  BSSY.RECONVERGENT B1, `(.L_x_110) ;  /* 0x000003e000017945 */ /* 0x000fea0003800200 */
[----:B------:R-:W-:-:S13]  /*5770*/  ISETP.EQ.OR P0, PT, R32, R0, P0 ;  /* 0x000000002000720c */ /* 0x000fda0000702670 */
[----:B------:R-:W-:-:S14]  /*5780*/  DSETP.EQ.OR P0, PT, R2, RZ, P0 ;  /* 0x000000ff0200722a */ /* 0x000fdc0000702400 */
[----:B------:R-:W-:Y:S05]  /*5790*/  @P0 BRA `(.L_x_111) ;  /* 0x0000000000e80947 */ /* 0x000fea0003800000 */
        /* <DEDUP_REMOVED lines=24> */
.L_x_113:
[----:B------:R-:W-:Y:S05]  /*5920*/  BSYNC.RECONVERGENT B2 ;  /* 0x0000000000027941 */ /* 0x000fea0003800200 */
.L_x_112:
        /* <DEDUP_REMOVED lines=23> */
.L_x_115:
[----:B------:R-:W-:Y:S05]  /*5aa0*/  BSYNC.RECONVERGENT B2 ;  /* 0x0000000000027941 */ /* 0x000fea0003800200 */
.L_x_114:
        /* <DEDUP_REMOVED lines=9> */
.L_x_111:
[----:B------:R-:W-:Y:S05]  /*5b40*/  BSYNC.RECONVERGENT B1 ;  /* 0x0000000000017941 */ /* 0x000fea0003800200 */
.L_x_110:
[----:B------:R-:W2:Y:S04]  /*5b50*/  LDG.E.64 R30, desc[UR8][R26.64+0x38] ;  /* 0x000038081a1e7981 */ /* 0x000ea8000c1e1b00 */
[----:B------:R-:W3:Y:S01]  /*5b60*/  LDG.E.64 R26, desc[UR8][R26.64+0x30] ;  /* 0x000030081a1a7981 */ /* 0x000ee2000c1e1b00 */
[----:B------:R-:W-:Y:S01]  /*5b70*/  IMAD.MOV.U32 R4, RZ, RZ, 0x0 ;  /* 0x00000000ff047424 */ /* 0x000fe200078e00ff */
[----:B------:R-:W-:Y:S01]  /*5b80*/  MOV R5, 0x3fd80000 ;  /* 0x3fd8000000057802 */ /* 0x000fe20000000f00 */
[----:B------:R-:W-:Y:S01]  /*5b90*/  BSSY.RECONVERGENT B1, `(.L_x_116) ;  /* 0x0000020000017945 */ /* 0x000fe20003800200 */
        /* <DEDUP_REMOVED lines=11> */
[----:B------:R-:W-:Y:S01]  /*5c50*/  DFMA R6, R4, R2, R8 ;  /* 0x000000020406722b */ /* 0x000fe20000000008 */
[----:B------:R-:W-:-:S07]  /*5c60*/  IADD3 R2, PT, PT, R32, 0x1, RZ ;  /* 0x0000000120027810 */ /* 0x000fce0007ffe0ff */
        /* <DEDUP_REMOVED lines=18> */
.L_x_117:
[----:B------:R-:W-:Y:S05]  /*5d90*/  BSYNC.RECONVERGENT B1 ;  /* 0x0000000000017941 */ /* 0x000fea0003800200 */
.L_x_116:
[----:B------:R-:W-:Y:S01]  /*5da0*/  DSETP.GEU.AND P0, PT, R28, 7.5, PT ;  /* 0x401e00001c00742a */ /* 0x000fe20003f0e000 */
[----:B------:R-:W-:Y:S05]  /*5db0*/  BSSY.RECONVERGENT B1, `(.L_x_118) ;  /* 0x000003e000017945 */ /* 0x000fea0003800200 */
[----:B------:R-:W-:-:S13]  /*5dc0*/  ISETP.EQ.OR P0, PT, R2, R0, P0 ;  /* 0x000000000200720c */ /* 0x000fda0000702670 */
        /* <DEDUP_REMOVED lines=26> */
.L_x_121:
[----:B------:R-:W-:Y:S05]  /*5f70*/  BSYNC.RECONVERGENT B2 ;  /* 0x0000000000027941 */ /* 0x000fea0003800200 */
.L_x_120:
        /* <DEDUP_REMOVED lines=23> */
.L_x_123:
[----:B------:R-:W-:Y:S05]  /*60f0*/  BSYNC.RECONVERGENT B2 ;  /* 0x0000000000027941 */ /* 0x000fea0003800200 */
.L_x_122:
        /* <DEDUP_REMOVED lines=9> */
.L_x_119:
[----:B------:R-:W-:Y:S05]  /*6190*/  BSYNC.RECONVERGENT B1 ;  /* 0x0000000000017941 */ /* 0x000fea0003800200 */
.L_x_118:
[----:B------:R-:W-:-:S07]  /*61a0*/  IADD3 R32, PT, PT, R32, 0x2, RZ ;  /* 0x0000000220207810 */ /* 0x000fce0007ffe0ff */
.L_x_107:
        /* <DEDUP_REMOVED lines=41> */
.L_x_125:
[----:B------:R-:W-:Y:S05]  /*6440*/  BSYNC.RECONVERGENT B1 ;  /* 0x0000000000017941 */ /* 0x000fea0003800200 */
.L_x_124:
        /* <DEDUP_REMOVED lines=29> */
.L_x_128:
[----:B------:R-:W-:Y:S05]  /*6620*/  BSYNC.RECONVERGENT B2 ;  /* 0x0000000000027941 */ /* 0x000fea0003800200 */
.L_x_127:
        /* <DEDUP_REMOVED lines=22> */
.L_x_130:
[----:B------:R-:W-:Y:S05]  /*6790*/  BSYNC.RECONVERGENT B2 ;  /* 0x0000000000027941 */ /* 0x000fea0003800200 */
.L_x_129:
        /* <DEDUP_REMOVED lines=9> */
.L_x_126:
[----:B------:R-:W-:Y:S05]  /*6830*/  BSYNC.RECONVERGENT B1 ;  /* 0x0000000000017941 */ /* 0x000fea0003800200 */
.L_x_72:
[----:B------:R-:W0:Y:S01]  /*6840*/  LDCU UR5, c[0x0][0x388] ;  /* 0x00007100ff0577ac */ /* 0x000e220008000800 */
[----:B------:R-:W-:Y:S01]  /*6850*/  IMAD.MOV.U32 R27, RZ, RZ, RZ ;  /* 0x000000ffff1b7224 */ /* 0x000fe200078e00ff */
[----:B------:R-:W-:Y:S02]  /*6860*/  CS2R R30, SRZ ;  /* 0x00000000001e7805 */ /* 0x000fe4000001ff00 */
[----:B------:R-:W-:Y:S01]  /*6870*/  CS2R R2, SRZ ;  /* 0x0000000000027805 */ /* 0x000fe2000001ff00 */
[----:B0-----:R-:W-:-:S09]  /*6880*/  UISETP.GE.AND UP0, UPT, UR5, 0x1, UPT ;  /* 0x000000010500788c */ /* 0x001fd2000bf06270 */
[----:B------:R-:W-:Y:S05]  /*6890*/  BRA.U !UP0, `(.L_x_131) ;  /* 0x0000002908b87547 */ /* 0x000fea000b800000 */
[----:B------:R-:W-:Y:S01]  /*68a0*/  UISETP.GE.U32.AND UP0, UPT, UR5, 0x8, UPT ;  /* 0x000000080500788c */ /* 0x000fe2000bf06070 */
[----:B------:R-:W-:Y:S02]  /*68b0*/  CS2R R26, SRZ ;  /* 0x00000000001a7805 */ /* 0x000fe4000001ff00 */
[----:B------:R-:W-:Y:S02]  /*68c0*/  CS2R R2, SRZ ;  /* 0x0000000000027805 */ /* 0x000fe4000001ff00 */
[----:B------:R-:W-:-:S04]  /*68d0*/  CS2R R30, SRZ ;  /* 0x00000000001e7805 */ /* 0x000fc8000001ff00 */
[----:B------:R-:W-:Y:S05]  /*68e0*/  BRA.U !UP0, `(.L_x_132) ;  /* 0x0000001508947547 */ /* 0x000fea000b800000 */
[----:B------:R-:W0:Y:S01]  /*68f0*/  LDCU.64 UR4, c[0x0][0x380] ;  /* 0x00007000ff0477ac */ /* 0x000e220008000a00 */
[----:B------:R-:W-:Y:S01]  /*6900*/  IMAD.MOV R26, RZ, RZ, -R0 ;  /* 0x000000ffff1a7224 */ /* 0x000fe200078e0a00 */
[----:B------:R-:W-:Y:S02]  /*6910*/  MOV R27, RZ ;  /* 0x000000ff001b7202 */ /* 0x000fe40000000f00 */
[----:B------:R-:W-:Y:S01]  /*6920*/  CS2R R2, SRZ ;  /* 0x0000000000027805 */ /* 0x000fe2000001ff00 */
[----:B------:R-:W1:Y:S01]  /*6930*/  LDCU UR6, c[0x0][0x388] ;  /* 0x00007100ff0677ac */ /* 0x000e620008000800 */
[----:B0-----:R-:W-:-:S04]  /*6940*/  UIADD3 UR4, UP0, UPT, UR4, 0xc0, URZ ;  /* 0x000000c004047890 */ /* 0x001fc8000ff1e0ff */
[----:B------:R-:W-:Y:S02]  /*6950*/  UIADD3.X UR5, UPT, UPT, URZ, UR5, URZ, UP0, !UPT ;  /* 0x00000005ff057290 */ /* 0x000fe400087fe4ff */
[----:B------:R-:W-:Y:S01]  /*6960*/  IMAD.U32 R4, RZ, RZ, UR4 ;  /* 0x00000004ff047e24 */ /* 0x000fe2000f8e00ff */
[----:B------:R-:W-:-:S03]  /*6970*/  UMOV UR4, URZ ;  /* 0x000000ff00047c82 */ /* 0x000fc60008000000 */
[----:B-1----:R-:W-:-:S07]  /*6980*/  IMAD.U32 R5, RZ, RZ, UR5 ;  /* 0x00000005ff057e24 */ /* 0x002fce000f8e00ff */
.L_x_149:
[----:B------:R-:W-:Y:S01]  /*6990*/  MOV R28, R4 ;  /* 0x00000004001c7202 */ /* 0x000fe20000000f00 */
[----:B------:R-:W-:-:S05]  /*69a0*/  IMAD.MOV.U32 R29, RZ, RZ, R5 ;  /* 0x000000ffff1d7224 */ /* 0x000fca00078e0005 */
[----:B------:R-:W2:Y:S04]  /*69b0*/  LDG.E.64 R6, desc[UR8][R28.64+-0xb8] ;  /* 0xffff48081c067981 */ /* 0x000ea8000c1e1b00 */
[----:B------:R-:W3:Y:S01]  /*69c0*/  LDG.E.64 R4, desc[UR8][R28.64+-0xc0] ;  /* 0xffff40081c047981 */ /* 0x000ee2000c1e1b00 */
[----:B------:R-:W-:Y:S01]  /*69d0*/  BSSY.RECONVERGENT B1, `(.L_x_133) ;  /* 0x0000020000017945 */ /* 0x000fe20003800200 */
[----:B--2--5:R-:W-:Y:S02]  /*69e0*/  DADD R6, R18, -R6 ;  /* 0x0000000012067229 */ /* 0x024fe40000000806 */
[----:B---3--:R-:W-:-:S06]  /*69f0*/  DADD R4, R20, -R4 ;  /* 0x0000000014047229 */ /* 0x008fcc0000000804 */
[----:B------:R-:W-:Y:S01]  /*6a00*/  DMUL R22, R6, R6 ;  /* 0x0000000606167228 */ /* 0x000fe20000000000 */
[----:B------:R-:W-:Y:S01]  /*6a10*/  MOV R6, 0x0 ;  /* 0x0000000000067802 */ /* 0x000fe20000000f00 */
[----:B------:R-:W-:-:S06]  /*6a20*/  IMAD.MOV.U32 R7, RZ, RZ, 0x3fd80000 ;  /* 0x3fd80000ff077424 */ /* 0x000fcc00078e00ff */
        /* <DEDUP_REMOVED lines=15> */
[----:B------:R-:W-:Y:S01]  /*6b20*/  MOV R24, R23 ;  /* 0x0000001700187202 */ /* 0x000fe20000000f00 */
[----:B------:R-:W-:Y:S01]  /*6b30*/  IMAD.MOV.U32 R25, RZ, RZ, R22 ;  /* 0x000000ffff197224 */ /* 0x000fe200078e0016 */
[----:B------:R-:W-:Y:S01]  /*6b40*/  MOV R23, R8 ;  /* 0x0000000800177202 */ /* 0x000fe20000000f00 */
[----:B------:R-:W-:Y:S01]  /*6b50*/  IMAD.MOV.U32 R8, RZ, RZ, R5 ;  /* 0x000000ffff087224 */ /* 0x000fe200078e0005 */
[----:B------:R-:W-:Y:S01]  /*6b60*/  MOV R5, 0x6bb0 ;  /* 0x00006bb000057802 */ /* 0x000fe20000000f00 */
[----:B------:R-:W-:Y:S02]  /*6b70*/  IMAD.MOV.U32 R4, RZ, RZ, R34 ;  /* 0x000000ffff047224 */ /* 0x000fe400078e0022 */
[----:B------:R-:W-:Y:S02]  /*6b80*/  IMAD.MOV.U32 R22, RZ, RZ, R32 ;  /* 0x000000ffff167224 */ /* 0x000fe400078e0020 */
[----:B------:R-:W-:-:S07]  /*6b90*/  IMAD.MOV.U32 R9, RZ, RZ, R33 ;  /* 0x000000ffff097224 */ /* 0x000fce00078e0021 */
[----:B------:R-:W-:Y:S05]  /*6ba0*/  CALL.REL.NOINC `($__internal_3_$__cuda_sm20_dsqrt_rn_f64_mediumpath_v1) ;  /* 0x0000003000987944 */ /* 0x000fea0003c00000 */
[----:B------:R-:W-:Y:S01]  /*6bb0*/  IMAD.MOV.U32 R24, RZ, RZ, R4 ;  /* 0x000000ffff187224 */ /* 0x000fe200078e0004 */
[----:B------:R-:W-:-:S07]  /*6bc0*/  MOV R25, R7 ;  /* 0x0000000700197202 */ /* 0x000fce0000000f00 */
.L_x_134:
[----:B------:R-:W-:Y:S05]  /*6bd0*/  BSYNC.RECONVERGENT B1 ;  /* 0x0000000000017941 */ /* 0x000fea0003800200 */
.L_x_133:
[----:B------:R-:W2:Y:S04]  /*6be0*/  LDG.E.64 R8, desc[UR8][R28.64+-0x88] ;  /* 0xffff78081c087981 */ /* 0x000ea8000c1e1b00 */
[----:B------:R-:W3:Y:S01]  /*6bf0*/  LDG.E.64 R6, desc[UR8][R28.64+-0x90] ;  /* 0xffff70081c067981 */ /* 0x000ee2000c1e1b00 */
[----:B------:R-:W-:-:S06]  /*6c00*/  DSETP.GTU.AND P0, PT, R24, 40, PT ;  /* 0x404400001800742a */ /* 0x000fcc0003f0c000 */
[----:B------:R-:W-:-:S13]  /*6c10*/  ISETP.EQ.OR P0, PT, R26, RZ, P0 ;  /* 0x000000ff1a00720c */ /* 0x000fda0000702670 */
[----:B------:R-:W4:Y:S04]  /*6c20*/  @!P0 LDG.E.64 R4, desc[UR8][R28.64+-0xb0] ;  /* 0xffff50081c048981 */ /* 0x000f28000c1e1b00 */
[----:B------:R-:W5:Y:S01]  /*6c30*/  @!P0 LDG.E.64 R24, desc[UR8][R28.64+-0xa8] ;  /* 0xffff58081c188981 */ /* 0x000f62000c1e1b00 */
[----:B------:R-:W-:Y:S01]  /*6c40*/  IMAD.MOV.U32 R22, RZ, RZ, 0x0 ;  /* 0x00000000ff167424 */ /* 0x000fe200078e00ff */
[----:B------:R-:W-:Y:S01]  /*6c50*/  MOV R23, 0x3fd80000 ;  /* 0x3fd8000000177802 */ /* 0x000fe20000000f00 */
[----:B------:R-:W-:Y:S01]  /*6c60*/  UIADD3 UR5, UPT, UPT, UR4, 0x1, URZ ;  /* 0x0000000104057890 */ /* 0x000fe2000fffe0ff */
[----:B------:R-:W-:Y:S01]  /*6c70*/  BSSY.RECONVERGENT B1, `(.L_x_135) ;  /* 0x0000020000017945 */ /* 0x000fe20003800200 */
[----:B------:R-:W-:Y:S01]  /*6c80*/  @!P0 IADD3 R27, PT, PT, R27, 0x1, RZ ;  /* 0x000000011b1b8810 */ /* 0x000fe20007ffe0ff */
[----:B--2---:R-:W-:-:S02]  /*6c90*/  DADD R8, R18, -R8 ;  /* 0x0000000012087229 */ /* 0x004fc40000000808 */
[----:B---3--:R-:W-:-:S06]  /*6ca0*/  DADD R6, R20, -R6 ;  /* 0x0000000014067229 */ /* 0x008fcc0000000806 */
[----:B------:R-:W-:-:S08]  /*6cb0*/  DMUL R32, R8, R8 ;  /* 0x0000000808207228 */ /* 0x000fd00000000000 */
[----:B------:R-:W-:-:S06]  /*6cc0*/  DFMA R32, R6, R6, R32 ;  /* 0x000000060620722b */ /* 0x000fcc0000000020 */
[----:B------:R-:W0:Y:S01]  /*6cd0*/  MUFU.RSQ64H R9, R33 ;  /* 0x0000002100097308 */ /* 0x000e220000001c00 */
[----:B----4-:R-:W-:-:S03]  /*6ce0*/  @!P0 DADD R30, R30, R4 ;  /* 0x000000001e1e8229 */ /* 0x010fc60000000004 */
[----:B------:R-:W-:Y:S01]  /*6cf0*/  VIADD R8, R33, 0xfcb00000 ;  /* 0xfcb0000021087836 */ /* 0x000fe20000000000 */
[----:B-----5:R-:W-:-:S04]  /*6d00*/  @!P0 DADD R2, R2, R24 ;  /* 0x0000000002028229 */ /* 0x020fc80000000018 */
        /* <DEDUP_REMOVED lines=20> */
[----:B------:R-:W-:Y:S02]  /*6e50*/  IMAD.MOV.U32 R24, RZ, RZ, R4 ;  /* 0x000000ffff187224 */ /* 0x000fe400078e0004 */
[----:B------:R-:W-:-:S07]  /*6e60*/  IMAD.MOV.U32 R25, RZ, RZ, R7 ;  /* 0x000000ffff197224 */ /* 0x000fce00078e0007 */
.L_x_136:
[----:B------:R-:W-:Y:S05]  /*6e70*/  BSYNC.RECONVERGENT B1 ;  /* 0x0000000000017941 */ /* 0x000fea0003800200 */
.L_x_135:
[----:B------:R-:W2:Y:S04]  /*6e80*/  LDG.E.64 R8, desc[UR8][R28.64+-0x58] ;  /* 0xffffa8081c087981 */ /* 0x000ea8000c1e1b00 */
[----:B------:R-:W3:Y:S01]  /*6e90*/  LDG.E.64 R6, desc[UR8][R28.64+-0x60] ;  /* 0xffffa0081c067981 */ /* 0x000ee2000c1e1b00 */
[----:B------:R-:W-:-:S06]  /*6ea0*/  DSETP.GTU.AND P0, PT, R24, 40, PT ;  /* 0x404400001800742a */ /* 0x000fcc0003f0c000 */
[----:B------:R-:W-:-:S13]  /*6eb0*/  ISETP.EQ.OR P0, PT, R0, UR5, P0 ;  /* 0x0000000500007c0c */ /* 0x000fda0008702670 */
[----:B------:R-:W4:Y:S04]  /*6ec0*/  @!P0 LDG.E.64 R4, desc[UR8][R28.64+-0x80] ;  /* 0xffff80081c048981 */ /* 0x000f28000c1e1b00 */
[----:B------:R-:W5:Y:S01]  /*6ed0*/  @!P0 LDG.E.64 R24, desc[UR8][R28.64+-0x78] ;  /* 0xffff88081c188981 */ /* 0x000f62000c1e1b00 */
[----:B------:R-:W-:Y:S01]  /*6ee0*/  IMAD.MOV.U32 R22, RZ, RZ, 0x0 ;  /* 0x00000000ff167424 */ /* 0x000fe200078e00ff */
[----:B------:R-:W-:Y:S01]  /*6ef0*/  UIADD3 UR5, UPT, UPT, UR4, 0x2, URZ ;  /* 0x0000000204057890 */ /* 0x000fe2000fffe0ff */
[----:B------:R-:W-:Y:S01]  /*6f00*/  IMAD.MOV.U32 R23, RZ, RZ, 0x3fd80000 ;  /* 0x3fd80000ff177424 */ /* 0x000fe200078e00ff */
[----:B------:R-:W-:Y:S01]  /*6f10*/  BSSY.RECONVERGENT B1, `(.L_x_137) ;  /* 0x0000020000017945 */ /* 0x000fe20003800200 */
[----:B------:R-:W-:Y:S01]  /*6f20*/  @!P0 VIADD R27, R27, 0x1 ;  /* 0x000000011b1b8836 */ /* 0x000fe20000000000 */
[----:B--2---:R-:W-:-:S02]  /*6f30*/  DADD R8, R18, -R8 ;  /* 0x0000000012087229 */ /* 0x004fc40000000808 */
[----:B---3--:R-:W-:-:S06]  /*6f40*/  DADD R6, R20, -R6 ;  /* 0x0000000014067229 */ /* 0x008fcc0000000806 */
[----:B------:R-:W-:-:S08]  /*6f50*/  DMUL R32, R8, R8 ;  /* 0x0000000808207228 */ /* 0x000fd00000000000 */
[----:B------:R-:W-:-:S06]  /*6f60*/  DFMA R32, R6, R6, R32 ;  /* 0x000000060620722b */ /* 0x000fcc0000000020 */
[----:B------:R-:W0:Y:S01]  /*6f70*/  MUFU.RSQ64H R9, R33 ;  /* 0x0000002100097308 */ /* 0x000e220000001c00 */
[----:B----4-:R-:W-:-:S03]  /*6f80*/  @!P0 DADD R30, R30, R4 ;  /* 0x000000001e1e8229 */ /* 0x010fc60000000004 */
[----:B------:R-:W-:Y:S01]  /*6f90*/  IADD3 R8, PT, PT, R33, -0x3500000, RZ ;  /* 0xfcb0000021087810 */ /* 0x000fe20007ffe0ff */
[----:B-----5:R-:W-:-:S03]  /*6fa0*/  @!P0 DADD R2, R2, R24 ;  /* 0x0000000002028229 */ /* 0x020fc60000000018 */
        /* <DEDUP_REMOVED lines=22> */
.L_x_138:
[----:B------:R-:W-:Y:S05]  /*7110*/  BSYNC.RECONVERGENT B1 ;  /* 0x0000000000017941 */ /* 0x000fea0003800200 */
.L_x_137:
[----:B------:R-:W2:Y:S04]  /*7120*/  LDG.E.64 R8, desc[UR8][R28.64+-0x28] ;  /* 0xffffd8081c087981 */ /* 0x000ea8000c1e1b00 */
[----:B------:R-:W3:Y:S01]  /*7130*/  LDG.E.64 R6, desc[UR8][R28.64+-0x30] ;  /* 0xffffd0081c067981 */ /* 0x000ee2000c1e1b00 */
[----:B------:R-:W-:-:S06]  /*7140*/  DSETP.GTU.AND P0, PT, R24, 40, PT ;  /* 0x404400001800742a */ /* 0x000fcc0003f0c000 */
[----:B------:R-:W-:-:S13]  /*7150*/  ISETP.EQ.OR P0, PT, R0, UR5, P0 ;  /* 0x0000000500007c0c */ /* 0x000fda0008702670 */
[----:B------:R-:W4:Y:S04]  /*7160*/  @!P0 LDG.E.64 R4, desc[UR8][R28.64+-0x50] ;  /* 0xffffb0081c048981 */ /* 0x000f28000c1e1b00 */
[----:B------:R-:W5:Y:S01]  /*7170*/  @!P0 LDG.E.64 R24, desc[UR8][R28.64+-0x48] ;  /* 0xffffb8081c188981 */ /* 0x000f62000c1e1b00 */
[----:B------:R-:W-:Y:S01]  /*7180*/  MOV R22, 0x0 ;  /* 0x0000000000167802 */ /* 0x000fe20000000f00 */
[----:B------:R-:W-:Y:S01]  /*7190*/  IMAD.MOV.U32 R23, RZ, RZ, 0x3fd80000 ;  /* 0x3fd80000ff177424 */ /* 0x000fe200078e00ff */
[----:B------:R-:W-:Y:S01]  /*71a0*/  UIADD3 UR5, UPT, UPT, UR4, 0x3, URZ ;  /* 0x0000000304057890 */ /* 0x000fe2000fffe0ff */
        /* <DEDUP_REMOVED lines=32> */
.L_x_140:
[----:B------:R-:W-:Y:S05]  /*73b0*/  BSYNC.RECONVERGENT B1 ;  /* 0x0000000000017941 */ /* 0x000fea0003800200 */
.L_x_139:
[----:B------:R-:W2:Y:S04]  /*73c0*/  LDG.E.64 R8, desc[UR8][R28.64+0x8] ;  /* 0x000008081c087981 */ /* 0x000ea8000c1e1b00 */
[----:B------:R-:W3:Y:S01]  /*73d0*/  LDG.E.64 R6, desc[UR8][R28.64] ;  /* 0x000000081c067981 */ /* 0x000ee2000c1e1b00 */
[----:B------:R-:W-:-:S06]  /*73e0*/  DSETP.GTU.AND P0, PT, R24, 40, PT ;  /* 0x404400001800742a */ /* 0x000fcc0003f0c000 */
[----:B------:R-:W-:-:S13]  /*73f0*/  ISETP.EQ.OR P0, PT, R0, UR5, P0 ;  /* 0x0000000500007c0c */ /* 0x000fda0008702670 */
        /* <DEDUP_REMOVED lines=37> */
.L_x_142:
[----:B------:R-:W-:Y:S05]  /*7650*/  BSYNC.RECONVERGENT B1 ;  /* 0x0000000000017941 */ /* 0x000fea0003800200 */
.L_x_141:
        /* <DEDUP_REMOVED lines=41> */
.L_x_144:
[----:B------:R-:W-:Y:S05]  /*78f0*/  BSYNC.RECONVERGENT B1 ;  /* 0x0000000000017941 */ /* 0x000fea0003800200 */
.L_x_143:
        /* <DEDUP_REMOVED lines=41> */
.L_x_146:
[----:B------:R-:W-:Y:S05]  /*7b90*/  BSYNC.RECONVERGENT B1 ;  /* 0x0000000000017941 */ /* 0x000fea0003800200 */
.L_x_145:
        /* <DEDUP_REMOVED lines=41> */
.L_x_148:
[----:B------:R-:W-:Y:S05]  /*7e30*/  BSYNC.RECONVERGENT B1 ;  /* 0x0000000000017941 */ /* 0x000fea0003800200 */
.L_x_147:
[----:B------:R-:W-:-:S06]  /*7e40*/  DSETP.GTU.AND P0, PT, R24, 40, PT ;  /* 0x404400001800742a */ /* 0x000fcc0003f0c000 */
[----:B------:R-:W-:-:S13]  /*7e50*/  ISETP.EQ.OR P0, PT, R0, UR5, P0 ;  /* 0x0000000500007c0c */ /* 0x000fda0008702670 */
[----:B------:R-:W2:Y:S04]  /*7e60*/  @!P0 LDG.E.64 R4, desc[UR8][R28.64+0xa0] ;  /* 0x0000a0081c048981 */ /* 0x000ea8000c1e1b00 */
[----:B------:R-:W3:Y:S01]  /*7e70*/  @!P0 LDG.E.64 R6, desc[UR8][R28.64+0xa8] ;  /* 0x0000a8081c068981 */ /* 0x000ee2000c1e1b00 */
[----:B------:R-:W-:Y:S01]  /*7e80*/  UMOV UR5, UR6 ;  /* 0x0000000600057c82 */ /* 0x000fe20008000000 */
[----:B------:R-:W-:Y:S01]  /*7e90*/  UIADD3 UR4, UPT, UPT, UR4, 0x8, URZ ;  /* 0x0000000804047890 */ /* 0x000fe2000fffe0ff */
[----:B------:R-:W-:Y:S01]  /*7ea0*/  VIADD R26, R26, 0x8 ;  /* 0x000000081a1a7836 */ /* 0x000fe20000000000 */
[----:B------:R-:W-:Y:S01]  /*7eb0*/  ULOP3.LUT UR7, UR5, 0x7ffffff8, URZ, 0xc0, !UPT ;  /* 0x7ffffff805077892 */ /* 0x000fe2000f8ec0ff */
[----:B------:R-:W-:-:S03]  /*7ec0*/  @!P0 VIADD R27, R27, 0x1 ;  /* 0x000000011b1b8836 */ /* 0x000fc60000000000 */
[----:B------:R-:W-:Y:S01]  /*7ed0*/  UISETP.NE.AND UP0, UPT, UR4, UR7, UPT ;  /* 0x000000070400728c */ /* 0x000fe2000bf05270 */
[----:B--2---:R-:W-:Y:S01]  /*7ee0*/  @!P0 DADD R30, R30, R4 ;  /* 0x000000001e1e8229 */ /* 0x004fe20000000004 */
[----:B------:R-:W-:Y:S01]  /*7ef0*/  IADD3 R4, P1, PT, R28, 0x180, RZ ;  /* 0x000001801c047810 */ /* 0x000fe20007f3e0ff */
[----:B---3--:R-:W-:-:S03]  /*7f00*/  @!P0 DADD R2, R2, R6 ;  /* 0x0000000002028229 */ /* 0x008fc60000000006 */
[----:B------:R-:W-:-:S03]  /*7f10*/  IADD3.X R5, PT, PT, RZ, R29, RZ, P1, !PT ;  /* 0x0000001dff057210 */ /* 0x000fc60000ffe4ff */
[----:B------:R-:W-:Y:S06]  /*7f20*/  BRA.U UP0, `(.L_x_149) ;  /* 0xffffffe900987547 */ /* 0x000fec000b83ffff */
[----:B------:R-:W-:-:S07]  /*7f30*/  MOV R26, UR7 ;  /* 0x00000007001a7c02 */ /* 0x000fce0008000f00 */
.L_x_132:
[----:B------:R-:W-:-:S09]  /*7f40*/  ULOP3.LUT UP0, UR6, UR5, 0x7, URZ, 0xc0, !UPT ;  /* 0x0000000705067892 */ /* 0x000fd2000f80c0ff */
[----:B------:R-:W-:Y:S05]  /*7f50*/  BRA.U !UP0, `(.L_x_131) ;  /* 0x0000001508087547 */ /* 0x000fea000b800000 */
[----:B------:R-:W-:Y:S02]  /*7f60*/  UISETP.GE.U32.AND UP0, UPT, UR6, 0x4, UPT ;  /* 0x000000040600788c */ /* 0x000fe4000bf06070 */
[----:B------:R-:W-:-:S07]  /*7f70*/  ULOP3.LUT UR4, UR5, 0x3, URZ, 0xc0, !UPT ;  /* 0x0000000305047892 */ /* 0x000fce000f8ec0ff */
[----:B------:R-:W-:Y:S05]  /*7f80*/  BRA.U !UP0, `(.L_x_150) ;  /* 0x0000000908b87547 */ /* 0x000fea000b800000 */
[----:B------:R-:W0:Y:S02]  /*7f90*/  LDC.64 R32, c[0x0][0x380] ;  /* 0x0000e000ff207b82 */ /* 0x000e240000000a00 */
[----:B0-----:R-:W-:-:S05]  /*7fa0*/  IMAD.WIDE.U32 R32, R26, 0x30, R32 ;  /* 0x000000301a207825 */ /* 0x001fca00078e0020 */
[----:B------:R-:W2:Y:S04]  /*7fb0*/  LDG.E.64 R6, desc[UR8][R32.64+0x8] ;  /* 0x0000080820067981 */ /* 0x000ea8000c1e1b00 */
[----:B------:R-:W3:Y:S01]  /*7fc0*/  LDG.E.64 R4, desc[UR8][R32.64] ;  /* 0x0000000820047981 */ /* 0x000ee2000c1e1b00 */
[----:B------:R-:W-:Y:S01]  /*7fd0*/  BSSY.RECONVERGENT B1, `(.L_x_151) ;  /* 0x0000020000017945 */ /* 0x000fe20003800200 */
[----:B--2--5:R-:W-:Y:S02]  /*7fe0*/  DADD R6, R18, -R6 ;  /* 0x0000000012067229 */ /* 0x024fe40000000806 */
[----:B---3--:R-:W-:-:S06]  /*7ff0*/  DADD R4, R20, -R4 ;  /* 0x0000000014047229 */ /* 0x008fcc0000000804 */
[----:B------:R-:W-:Y:S01]  /*8000*/  DMUL R22, R6, R6 ;  /* 0x0000000606167228 */ /* 0x000fe20000000000 */
[----:B------:R-:W-:Y:S01]  /*8010*/  IMAD.MOV.U32 R6, RZ, RZ, 0x0 ;  /* 0x00000000ff067424 */ /* 0x000fe200078e00ff */
[----:B------:R-:W-:-:S06]  /*8020*/  MOV R7, 0x3fd80000 ;  /* 0x3fd8000000077802 */ /* 0x000fcc0000000f00 */
        /* <DEDUP_REMOVED lines=26> */
.L_x_152:
[----:B------:R-:W-:Y:S05]  /*81d0*/  BSYNC.RECONVERGENT B1 ;  /* 0x0000000000017941 */ /* 0x000fea0003800200 */
.L_x_151:
[----:B------:R-:W2:Y:S04]  /*81e0*/  LDG.E.64 R6, desc[UR8][R32.64+0x38] ;  /* 0x0000380820067981 */ /* 0x000ea8000c1e1b00 */
[----:B------:R-:W3:Y:S01]  /*81f0*/  LDG.E.64 R4, desc[UR8][R32.64+0x30] ;  /* 0x0000300820047981 */ /* 0x000ee2000c1e1b00 */
[----:B------:R-:W-:-:S06]  /*8200*/  DSETP.GTU.AND P0, PT, R24, 40, PT ;  /* 0x404400001800742a */ /* 0x000fcc0003f0c000 */
[----:B------:R-:W-:-:S13]  /*8210*/  ISETP.EQ.OR P0, PT, R26, R0, P0 ;  /* 0x000000001a00720c */ /* 0x000fda0000702670 */
[----:B------:R-:W4:Y:S04]  /*8220*/  @!P0 LDG.E.64 R24, desc[UR8][R32.64+0x18] ;  /* 0x0000180820188981 */ /* 0x000f28000c1e1b00 */
[----:B------:R-:W5:Y:S01]  /*8230*/  @!P0 LDG.E.64 R28, desc[UR8][R32.64+0x10] ;  /* 0x00001008201c8981 */ /* 0x000f62000c1e1b00 */
[----:B------:R-:W-:Y:S01]  /*8240*/  BSSY.RECONVERGENT B1, `(.L_x_153) ;  /* 0x0000023000017945 */ /* 0x000fe20003800200 */
[----:B------:R-:W-:Y:S01]  /*8250*/  @!P0 IADD3 R27, PT, PT, R27, 0x1, RZ ;  /* 0x000000011b1b8810 */ /* 0x000fe20007ffe0ff */
[----:B--2---:R-:W-:Y:S02]  /*8260*/  DADD R6, R18, -R6 ;  /* 0x0000000012067229 */ /* 0x004fe40000000806 */
[----:B---3--:R-:W-:-:S06]  /*8270*/  DADD R4, R20, -R4 ;  /* 0x0000000014047229 */ /* 0x008fcc0000000804 */
[----:B------:R-:W-:-:S08]  /*8280*/  DMUL R34, R6, R6 ;  /* 0x0000000606227228 */ /* 0x000fd00000000000 */
[----:B------:R-:W-:-:S06]  /*8290*/  DFMA R34, R4, R4, R34 ;  /* 0x000000040422722b */ /* 0x000fcc0000000022 */
[----:B------:R-:W0:Y:S04]  /*82a0*/  MUFU.RSQ64H R9, R35 ;  /* 0x0000002300097308 */ /* 0x000e280000001c00 */
[----:B------:R-:W-:Y:S01]  /*82b0*/  IADD3 R8, PT, PT, R35, -0x3500000, RZ ;  /* 0xfcb0000023087810 */ /* 0x000fe20007ffe0ff */
[----:B------:R-:W-:Y:S02]  /*82c0*/  IMAD.MOV.U32 R6, RZ, RZ, 0x0 ;  /* 0x00000000ff067424 */ /* 0x000fe400078e00ff */
[----:B------:R-:W-:-:S03]  /*82d0*/  IMAD.MOV.U32 R7, RZ, RZ, 0x3fd80000 ;  /* 0x3fd80000ff077424 */ /* 0x000fc600078e00ff */
[----:B0-----:R-:W-:-:S08]  /*82e0*/  DMUL R4, R8, R8 ;  /* 0x0000000808047228 */ /* 0x001fd00000000000 */
[----:B------:R-:W-:-:S08]  /*82f0*/  DFMA R4, R34, -R4, 1 ;  /* 0x3ff000002204742b */ /* 0x000fd00000000804 */
[----:B------:R-:W-:Y:S02]  /*8300*/  DFMA R6, R4, R6, 0.5 ;  /* 0x3fe000000406742b */ /* 0x000fe40000000006 */
[----:B------:R-:W-:-:S08]  /*8310*/  DMUL R4, R8, R4 ;  /* 0x0000000408047228 */ /* 0x000fd00000000000 */
[----:B------:R-:W-:Y:S01]  /*8320*/  DFMA R36, R6, R4, R8 ;  /* 0x000000040624722b */ /* 0x000fe20000000008 */
[----:B------:R-:W-:-:S07]  /*8330*/  ISETP.GE.U32.AND P1, PT, R8, 0x7ca00000, PT ;  /* 0x7ca000000800780c */ /* 0x000fce0003f26070 */
[----:B------:R-:W-:Y:S02]  /*8340*/  DMUL R6, R34, R36 ;  /* 0x0000002422067228 */ /* 0x000fe40000000000 */
[----:B------:R-:W-:Y:S01]  /*8350*/  IADD3 R5, PT, PT, R37, -0x100000, RZ ;  /* 0xfff0000025057810 */ /* 0x000fe20007ffe0ff */
[----:B------:R-:W-:-:S05]  /*8360*/  IMAD.MOV.U32 R4, RZ, RZ, R36 ;  /* 0x000000ffff047224 */ /* 0x000fca00078e0024 */
[----:B------:R-:W-:Y:S02]  /*8370*/  DFMA R22, R6, -R6, R34 ;  /* 0x800000060616722b */ /* 0x000fe40000000022 */
[----:B----4-:R-:W-:Y:S02]  /*8380*/  @!P0 DADD R2, R2, R24 ;  /* 0x0000000002028229 */ /* 0x010fe40000000018 */
[----:B-----5:R-:W-:Y:S01]  /*8390*/  @!P0 DADD R30, R30, R28 ;  /* 0x000000001e1e8229 */ /* 0x020fe2000000001c */
[----:B------:R-:W-:-:S03]  /*83a0*/  VIADD R28, R26, 0x1 ;  /* 0x000000011a1c7836 */ /* 0x000fc60000000000 */
        /* <DEDUP_REMOVED lines=12> */
.L_x_154:
[----:B------:R-:W-:Y:S05]  /*8470*/  BSYNC.RECONVERGENT B1 ;  /* 0x0000000000017941 */ /* 0x000fea0003800200 */
.L_x_153:
        /* <DEDUP_REMOVED lines=41> */
.L_x_156:
[----:B------:R-:W-:Y:S05]  /*8710*/  BSYNC.RECONVERGENT B1 ;  /* 0x0000000000017941 */ /* 0x000fea0003800200 */
.L_x_155:
        /* <DEDUP_REMOVED lines=41> */
.L_x_158:
[----:B------:R-:W-:Y:S05]  /*89b0*/  BSYNC.RECONVERGENT B1 ;  /* 0x0000000000017941 */ /* 0x000fea0003800200 */
.L_x_157:
[----:B------:R-:W-:Y:S01]  /*89c0*/  DSETP.GTU.AND P0, PT, R24, 40, PT ;  /* 0x404400001800742a */ /* 0x000fe20003f0c000 */
[----:B------:R-:W-:Y:S05]  /*89d0*/  BSSY.RECONVERGENT B0, `(.L_x_159) ;  /* 0x0000008000007945 */ /* 0x000fea0003800200 */
[----:B------:R-:W-:-:S13]  /*89e0*/  ISETP.EQ.OR P0, PT, R28, R0, P0 ;  /* 0x000000001c00720c */ /* 0x000fda0000702670 */
[----:B------:R-:W-:Y:S05]  /*89f0*/  @P0 BRA `(.L_x_160) ;  /* 0x0000000000140947 */ /* 0x000fea0003800000 */
[----:B------:R-:W2:Y:S04]  /*8a00*/  LDG.E.64 R4, desc[UR8][R32.64+0xa0] ;  /* 0x0000a00820047981 */ /* 0x000ea8000c1e1b00 */
[----:B------:R-:W3:Y:S01]  /*8a10*/  LDG.E.64 R6, desc[UR8][R32.64+0xa8] ;  /* 0x0000a80820067981 */ /* 0x000ee2000c1e1b00 */
[----:B------:R-:W-:Y:S01]  /*8a20*/  IADD3 R27, PT, PT, R27, 0x1, RZ ;  /* 0x000000011b1b7810 */ /* 0x000fe20007ffe0ff */
[----:B--2---:R-:W-:Y:S02]  /*8a30*/  DADD R30, R30, R4 ;  /* 0x000000001e1e7229 */ /* 0x004fe40000000004 */
[----:B---3--:R-:W-:-:S11]  /*8a40*/  DADD R2, R2, R6 ;  /* 0x0000000002027229 */ /* 0x008fd60000000006 */
.L_x_160:
[----:B------:R-:W-:Y:S05]  /*8a50*/  BSYNC.RECONVERGENT B0 ;  /* 0x0000000000007941 */ /* 0x000fea0003800200 */
.L_x_159:
[----:B------:R-:W-:-:S07]  /*8a60*/  VIADD R26, R26, 0x4 ;  /* 0x000000041a1a7836 */ /* 0x000fce0000000000 */
.L_x_150:
[----:B------:R-:W-:-:S09]  /*8a70*/  UISETP.NE.AND UP0, UPT, UR4, URZ, UPT ;  /* 0x000000ff0400728c */ /* 0x000fd2000bf05270 */
[----:B------:R-:W-:Y:S05]  /*8a80*/  BRA.U !UP0, `(.L_x_131) ;  /* 0x00000009083c7547 */ /* 0x000fea000b800000 */
[----:B------:R-:W-:-:S09]  /*8a90*/  UISETP.NE.AND UP0, UPT, UR4, 0x1, UPT ;  /* 0x000000010400788c */ /* 0x000fd2000bf05270 */
        /* <DEDUP_REMOVED lines=37> */
.L_x_163:
[----:B------:R-:W-:Y:S05]  /*8cf0*/  BSYNC.RECONVERGENT B1 ;  /* 0x0000000000017941 */ /* 0x000fea0003800200 */
.L_x_162:
[----:B------:R-:W2:Y:S04]  /*8d00*/  LDG.E.64 R6, desc[UR8][R32.64+0x38] ;  /* 0x0000380820067981 */ /* 0x000ea8000c1e1b00 */
[----:B------:R-:W3:Y:S01]  /*8d10*/  LDG.E.64 R4, desc[UR8][R32.64+0x30] ;  /* 0x0000300820047981 */ /* 0x000ee2000c1e1b00 */
[----:B------:R-:W-:-:S06]  /*8d20*/  DSETP.GTU.AND P0, PT, R24, 40, PT ;  /* 0x404400001800742a */ /* 0x000fcc0003f0c000 */
[----:B------:R-:W-:-:S13]  /*8d30*/  ISETP.EQ.OR P0, PT, R26, R0, P0 ;  /* 0x000000001a00720c */ /* 0x000fda0000702670 */
[----:B------:R-:W4:Y:S04]  /*8d40*/  @!P0 LDG.E.64 R24, desc[UR8][R32.64+0x18] ;  /* 0x0000180820188981 */ /* 0x000f28000c1e1b00 */
[----:B------:R-:W5:Y:S01]  /*8d50*/  @!P0 LDG.E.64 R28, desc[UR8][R32.64+0x10] ;  /* 0x00001008201c8981 */ /* 0x000f62000c1e1b00 */
[----:B------:R-:W-:Y:S01]  /*8d60*/  BSSY.RECONVERGENT B1, `(.L_x_164) ;  /* 0x0000023000017945 */ /* 0x000fe20003800200 */
[----:B------:R-:W-:Y:S01]  /*8d70*/  @!P0 VIADD R27, R27, 0x1 ;  /* 0x000000011b1b8836 */ /* 0x000fe20000000000 */
[----:B--2---:R-:W-:Y:S02]  /*8d80*/  DADD R6, R18, -R6 ;  /* 0x0000000012067229 */ /* 0x004fe40000000806 */
[----:B---3--:R-:W-:-:S06]  /*8d90*/  DADD R4, R20, -R4 ;  /* 0x0000000014047229 */ /* 0x008fcc0000000804 */
[----:B------:R-:W-:-:S08]  /*8da0*/  DMUL R34, R6, R6 ;  /* 0x0000000606227228 */ /* 0x000fd00000000000 */
[----:B------:R-:W-:-:S06]  /*8db0*/  DFMA R34, R4, R4, R34 ;  /* 0x000000040422722b */ /* 0x000fcc0000000022 */
[----:B------:R-:W0:Y:S04]  /*8dc0*/  MUFU.RSQ64H R9, R35 ;  /* 0x0000002300097308 */ /* 0x000e280000001c00 */
[----:B------:R-:W-:Y:S01]  /*8dd0*/  VIADD R8, R35, 0xfcb00000 ;  /* 0xfcb0000023087836 */ /* 0x000fe20000000000 */
[----:B------:R-:W-:Y:S01]  /*8de0*/  MOV R7, 0x3fd80000 ;  /* 0x3fd8000000077802 */ /* 0x000fe20000000f00 */
[----:B------:R-:W-:-:S04]  /*8df0*/  IMAD.MOV.U32 R6, RZ, RZ, 0x0 ;  /* 0x00000000ff067424 */ /* 0x000fc800078e00ff */
[----:B0-----:R-:W-:-:S08]  /*8e00*/  DMUL R4, R8, R8 ;  /* 0x0000000808047228 */ /* 0x001fd00000000000 */
[----:B------:R-:W-:-:S08]  /*8e10*/  DFMA R4, R34, -R4, 1 ;  /* 0x3ff000002204742b */ /* 0x000fd00000000804 */
[----:B------:R-:W-:Y:S02]  /*8e20*/  DFMA R6, R4, R6, 0.5 ;  /* 0x3fe000000406742b */ /* 0x000fe40000000006 */
[----:B------:R-:W-:-:S08]  /*8e30*/  DMUL R4, R8, R4 ;  /* 0x0000000408047228 */ /* 0x000fd00000000000 */
[----:B------:R-:W-:Y:S01]  /*8e40*/  DFMA R36, R6, R4, R8 ;  /* 0x000000040624722b */ /* 0x000fe20000000008 */
[----:B------:R-:W-:-:S07]  /*8e50*/  ISETP.GE.U32.AND P1, PT, R8, 0x7ca00000, PT ;  /* 0x7ca000000800780c */ /* 0x000fce0003f26070 */
[----:B------:R-:W-:Y:S02]  /*8e60*/  DMUL R6, R34, R36 ;  /* 0x0000002422067228 */ /* 0x000fe40000000000 */
[----:B------:R-:W-:Y:S02]  /*8e70*/  VIADD R5, R37, 0xfff00000 ;  /* 0xfff0000025057836 */ /* 0x000fe40000000000 */
[----:B------:R-:W-:-:S04]  /*8e80*/  IMAD.MOV.U32 R4, RZ, RZ, R36 ;  /* 0x000000ffff047224 */ /* 0x000fc800078e0024 */
[----:B------:R-:W-:Y:S02]  /*8e90*/  DFMA R22, R6, -R6, R34 ;  /* 0x800000060616722b */ /* 0x000fe40000000022 */
[----:B----4-:R-:W-:Y:S02]  /*8ea0*/  @!P0 DADD R2, R2, R24 ;  /* 0x0000000002028229 */ /* 0x010fe40000000018 */
[----:B-----5:R-:W-:Y:S01]  /*8eb0*/  @!P0 DADD R30, R30, R28 ;  /* 0x000000001e1e8229 */ /* 0x020fe2000000001c */
[----:B------:R-:W-:-:S03]  /*8ec0*/  IADD3 R28, PT, PT, R26, 0x1, RZ ;  /* 0x000000011a1c7810 */ /* 0x000fc60007ffe0ff */
        /* <DEDUP_REMOVED lines=12> */
.L_x_165:
[----:B------:R-:W-:Y:S05]  /*8f90*/  BSYNC.RECONVERGENT B1 ;  /* 0x0000000000017941 */ /* 0x000fea0003800200 */
.L_x_164:
[----:B------:R-:W-:Y:S01]  /*8fa0*/  DSETP.GTU.AND P0, PT, R24, 40, PT ;  /* 0x404400001800742a */ /* 0x000fe20003f0c000 */
[----:B------:R-:W-:Y:S05]  /*8fb0*/  BSSY.RECONVERGENT B0, `(.L_x_166) ;  /* 0x0000008000007945 */ /* 0x000fea0003800200 */
[----:B------:R-:W-:-:S13]  /*8fc0*/  ISETP.EQ.OR P0, PT, R28, R0, P0 ;  /* 0x000000001c00720c */ /* 0x000fda0000702670 */
[----:B------:R-:W-:Y:S05]  /*8fd0*/  @P0 BRA `(.L_x_167) ;  /* 0x0000000000140947 */ /* 0x000fea0003800000 */
[----:B------:R-:W2:Y:S04]  /*8fe0*/  LDG.E.64 R4, desc[UR8][R32.64+0x40] ;  /* 0x0000400820047981 */ /* 0x000ea8000c1e1b00 */
[----:B------:R-:W3:Y:S01]  /*8ff0*/  LDG.E.64 R6, desc[UR8][R32.64+0x48] ;  /* 0x0000480820067981 */ /* 0x000ee2000c1e1b00 */
[----:B------:R-:W-:Y:S01]  /*9000*/  VIADD R27, R27, 0x1 ;  /* 0x000000011b1b7836 */ /* 0x000fe20000000000 */
[----:B--2---:R-:W-:Y:S02]  /*9010*/  DADD R30, R30, R4 ;  /* 0x000000001e1e7229 */ /* 0x004fe40000000004 */
[----:B---3--:R-:W-:-:S11]  /*9020*/  DADD R2, R2, R6 ;  /* 0x0000000002027229 */ /* 0x008fd60000000006 */
.L_x_167:
[----:B------:R-:W-:Y:S05]  /*9030*/  BSYNC.RECONVERGENT B0 ;  /* 0x0000000000007941 */ /* 0x000fea0003800200 */
.L_x_166:
[----:B------:R-:W-:-:S07]  /*9040*/  VIADD R26, R26, 0x2 ;  /* 0x000000021a1a7836 */ /* 0x000fce0000000000 */
.L_x_161:
        /* <DEDUP_REMOVED lines=12> */
[----:B------:R-:W-:Y:S02]  /*9110*/  IMAD.MOV.U32 R6, RZ, RZ, 0x0 ;  /* 0x00000000ff067424 */ /* 0x000fe400078e00ff */
[----:B------:R-:W-:-:S05]  /*9120*/  IMAD.MOV.U32 R7, RZ, RZ, 0x3fd80000 ;  /* 0x3fd80000ff077424 */ /* 0x000fca00078e00ff */
        /* <DEDUP_REMOVED lines=26> */
.L_x_169:
[----:B------:R-:W-:Y:S05]  /*92d0*/  BSYNC.RECONVERGENT B1 ;  /* 0x0000000000017941 */ /* 0x000fea0003800200 */
.L_x_168:
        /* <DEDUP_REMOVED lines=9> */
.L_x_170:
[----:B------:R-:W-:Y:S05]  /*9370*/  BSYNC.RECONVERGENT B0 ;  /* 0x0000000000007941 */ /* 0x000fea0003800200 */
.L_x_131:
[----:B------:R-:W-:Y:S01]  /*9380*/  ISETP.NE.AND P0, PT, R27, RZ, PT ;  /* 0x000000ff1b00720c */ /* 0x000fe20003f05270 */
[----:B------:R-:W-:-:S12]  /*9390*/  BSSY.RECONVERGENT B1, `(.L_x_171) ;  /* 0x000003a000017945 */ /* 0x000fd80003800200 */
[----:B------:R-:W-:Y:S05]  /*93a0*/  @!P0 BRA `(.L_x_172) ;  /* 0x0000000000e08947 */ /* 0x000fea0003800000 */
[----:B-----5:R-:W0:Y:S01]  /*93b0*/  I2F.F64 R18, R27 ;  /* 0x0000001b00127312 */ /* 0x020e220000201c00 */
        /* <DEDUP_REMOVED lines=23> */
.L_x_174:
[----:B------:R-:W-:Y:S05]  /*9530*/  BSYNC.RECONVERGENT B2 ;  /* 0x0000000000027941 */ /* 0x000fea0003800200 */
.L_x_173:
        /* <DEDUP_REMOVED lines=22> */
.L_x_176:
[----:B------:R-:W-:Y:S05]  /*96a0*/  BSYNC.RECONVERGENT B2 ;  /* 0x0000000000027941 */ /* 0x000fea0003800200 */
.L_x_175:
[----:B------:R-:W-:Y:S01]  /*96b0*/  DADD R16, -R16, R20 ;  /* 0x0000000010107229 */ /* 0x000fe20000000114 */
[----:B------:R-:W-:Y:S01]  /*96c0*/  UMOV UR4, 0xa0000000 ;  /* 0xa000000000047882 */ /* 0x000fe20000000000 */
[----:B------:R-:W-:Y:S01]  /*96d0*/  DADD R14, -R14, R4 ;  /* 0x000000000e0e7229 */ /* 0x000fe20000000104 */
[----:B------:R-:W-:-:S05]  /*96e0*/  UMOV UR5, 0x3fb99999 ;  /* 0x3fb9999900057882 */ /* 0x000fca0000000000 */
[----:B------:R-:W-:Y:S02]  /*96f0*/  DMUL R16, R16, UR4 ;  /* 0x0000000410107c28 */ /* 0x000fe40008000000 */
[----:B------:R-:W-:-:S06]  /*9700*/  DMUL R14, R14, UR4 ;  /* 0x000000040e0e7c28 */ /* 0x000fcc0008000000 */
[----:B------:R-:W-:Y:S02]  /*9710*/  DFMA R12, R16, 0.5, R12 ;  /* 0x3fe00000100c782b */ /* 0x000fe4000000000c */
[----:B------:R-:W-:-:S11]  /*9720*/  DFMA R10, R14, 0.5, R10 ;  /* 0x3fe000000e0a782b */ /* 0x000fd6000000000a */
.L_x_172:
[----:B------:R-:W-:Y:S05]  /*9730*/  BSYNC.RECONVERGENT B1 ;  /* 0x0000000000017941 */ /* 0x000fea0003800200 */
.L_x_171:
[----:B------:R-:W0:Y:S01]  /*9740*/  S2R R0, SR_TID.X ;  /* 0x0000000000007919 */ /* 0x000e220000002100 */
[----:B------:R-:W0:Y:S08]  /*9750*/  S2UR UR4, SR_CTAID.X ;  /* 0x00000000000479c3 */ /* 0x000e300000002500 */
[----:B------:R-:W0:Y:S08]  /*9760*/  LDC R5, c[0x0][0x360] ;  /* 0x0000d800ff057b82 */ /* 0x000e300000000800 */
[----:B------:R-:W1:Y:S01]  /*9770*/  LDC.64 R2, c[0x0][0x380] ;  /* 0x0000e000ff027b82 */ /* 0x000e620000000a00 */
[----:B0-----:R-:W-:-:S04]  /*9780*/  IMAD R5, R5, UR4, R0 ;  /* 0x0000000405057c24 */ /* 0x001fc8000f8e0200 */
[----:B-1----:R-:W-:-:S05]  /*9790*/  IMAD.WIDE R2, R5, 0x30, R2 ;  /* 0x0000003005027825 */ /* 0x002fca00078e0202 */
[----:B-----5:R-:W-:Y:S04]  /*97a0*/  STG.E.64 desc[UR8][R2.64+0x20], R12 ;  /* 0x0000200c02007986 */ /* 0x020fe8000c101b08 */
[----:B------:R-:W-:Y:S01]  /*97b0*/  STG.E.64 desc[UR8][R2.64+0x28], R10 ;  /* 0x0000280a02007986 */ /* 0x000fe2000c101b08 */
[----:B------:R-:W-:Y:S05]  /*97c0*/  EXIT ;  /* 0x000000000000794d */ /* 0x000fea0003800000 */
        .weak           $__internal_2_$__cuda_sm20_div_rn_f64_full
        .type           $__internal_2_$__cuda_sm20_div_rn_f64_full,@function
        .size           $__internal_2_$__cuda_sm20_div_rn_f64_full,($__internal_3_$__cuda_sm20_dsqrt_rn_f64_mediumpath_v1 - $__internal_2_$__cuda_sm20_div_rn_f64_full)
$__internal_2_$__cuda_sm20_div_rn_f64_full:
[C---:B------:R-:W-:Y:S01]  /*97d0*/  FSETP.GEU.AND P0, PT, |R25|.reuse, 1.469367938527859385e-39, PT ;  /* 0x001000001900780b */ /* 0x040fe20003f0e200 */
[----:B------:R-:W-:Y:S01]  /*97e0*/  IMAD.MOV.U32 R40, RZ, RZ, 0x1 ;  /* 0x00000001ff287424 */ /* 0x000fe200078e00ff */
[----:B------:R-:W-:Y:S01]  /*97f0*/  LOP3.LUT R22, R25, 0x800fffff, RZ, 0xc0, !PT ;  /* 0x800fffff19167812 */ /* 0x000fe200078ec0ff */
[----:B------:R-:W-:Y:S01]  /*9800*/  IMAD.MOV.U32 R34, RZ, RZ, R6 ;  /* 0x000000ffff227224 */ /* 0x000fe200078e0006 */
[----:B------:R-:W-:Y:S01]  /*9810*/  MOV R35, R5 ;  /* 0x0000000500237202 */ /* 0x000fe20000000f00 */
[----:B------:R-:W-:Y:S01]  /*9820*/  BSSY.RECONVERGENT B0, `(.L_x_177) ;  /* 0x0000059000007945 */ /* 0x000fe20003800200 */
[----:B------:R-:W-:Y:S01]  /*9830*/  LOP3.LUT R23, R22, 0x3ff00000, RZ, 0xfc, !PT ;  /* 0x3ff0000016177812 */ /* 0x000fe200078efcff */
[----:B------:R-:W-:Y:S01]  /*9840*/  IMAD.MOV.U32 R22, RZ, RZ, R24 ;  /* 0x000000ffff167224 */ /* 0x000fe200078e0018 */
[C---:B------:R-:W-:Y:S02]  /*9850*/  FSETP.GEU.AND P2, PT, |R35|.reuse, 1.469367938527859385e-39, PT ;  /* 0x001000002300780b */ /* 0x040fe40003f4e200 */
[----:B------:R-:W-:-:S02]  /*9860*/  LOP3.LUT R5, R35, 0x7ff00000, RZ, 0xc0, !PT ;  /* 0x7ff0000023057812 */ /* 0x000fc400078ec0ff */
[----:B------:R-:W-:Y:S01]  /*9870*/  LOP3.LUT R7, R25, 0x7ff00000, RZ, 0xc0, !PT ;  /* 0x7ff0000019077812 */ /* 0x000fe200078ec0ff */
[----:B------:R-:W-:Y:S01]  /*9880*/  @!P0 DMUL R22, R24, 8.98846567431157953865e+307 ;  /* 0x7fe0000018168828 */ /* 0x000fe20000000000 */
[----:B------:R-:W-:Y:S02]  /*9890*/  MOV R36, R34 ;  /* 0x0000002200247202 */ /* 0x000fe40000000f00 */
[----:B------:R-:W-:-:S03]  /*98a0*/  ISETP.GE.U32.AND P1, PT, R5, R7, PT ;  /* 0x000000070500720c */ /* 0x000fc60003f26070 */
[----:B------:R-:W0:Y:S02]  /*98b0*/  MUFU.RCP64H R41, R23 ;  /* 0x0000001700297308 */ /* 0x000e240000001800 */
[----:B------:R-:W-:Y:S02]  /*98c0*/  @!P2 LOP3.LUT R6, R25, 0x7ff00000, RZ, 0xc0, !PT ;  /* 0x7ff000001906a812 */ /* 0x000fe400078ec0ff */
[----:B------:R-:W-:Y:S02]  /*98d0*/  @!P0 LOP3.LUT R7, R23, 0x7ff00000, RZ, 0xc0, !PT ;  /* 0x7ff0000017078812 */ /* 0x000fe400078ec0ff */
[----:B------:R-:W-:Y:S01]  /*98e0*/  @!P2 ISETP.GE.U32.AND P3, PT, R5, R6, PT ;  /* 0x000000060500a20c */ /* 0x000fe20003f66070 */
[----:B------:R-:W-:Y:S01]  /*98f0*/  IMAD.MOV.U32 R6, RZ, RZ, 0x1ca00000 ;  /* 0x1ca00000ff067424 */ /* 0x000fe200078e00ff */
[----:B0-----:R-:W-:-:S08]  /*9900*/  DFMA R8, R40, -R22, 1 ;  /* 0x3ff000002808742b */ /* 0x001fd00000000816 */
[----:B------:R-:W-:-:S08]  /*9910*/  DFMA R8, R8, R8, R8 ;  /* 0x000000080808722b */ /* 0x000fd00000000008 */
[----:B------:R-:W-:Y:S01]  /*9920*/  DFMA R40, R40, R8, R40 ;  /* 0x000000082828722b */ /* 0x000fe20000000028 */
[C---:B------:R-:W-:Y:S02]  /*9930*/  @!P2 SEL R9, R6.reuse, 0x63400000, !P3 ;  /* 0x634000000609a807 */ /* 0x040fe40005800000 */
[----:B------:R-:W-:Y:S02]  /*9940*/  SEL R8, R6, 0x63400000, !P1 ;  /* 0x6340000006087807 */ /* 0x000fe40004800000 */
[--C-:B------:R-:W-:Y:S02]  /*9950*/  @!P2 LOP3.LUT R9, R9, 0x80000000, R35.reuse, 0xf8, !PT ;  /* 0x800000000909a812 */ /* 0x100fe400078ef823 */
[----:B------:R-:W-:Y:S01]  /*9960*/  LOP3.LUT R37, R8, 0x800fffff, R35, 0xf8, !PT ;  /* 0x800fffff08257812 */ /* 0x000fe200078ef823 */
[----:B------:R-:W-:Y:S01]  /*9970*/  @!P2 IMAD.MOV.U32 R8, RZ, RZ, RZ ;  /* 0x000000ffff08a224 */ /* 0x000fe200078e00ff */
[----:B------:R-:W-:Y:S01]  /*9980*/  @!P2 LOP3.LUT R9, R9, 0x100000, RZ, 0xfc, !PT ;  /* 0x001000000909a812 */ /* 0x000fe200078efcff */
[----:B------:R-:W-:-:S05]  /*9990*/  DFMA R38, R40, -R22, 1 ;  /* 0x3ff000002826742b */ /* 0x000fca0000000816 */
[----:B------:R-:W-:Y:S01]  /*99a0*/  @!P2 DFMA R36, R36, 2, -R8 ;  /* 0x400000002424a82b */ /* 0x000fe20000000808 */
[----:B------:R-:W-:Y:S02]  /*99b0*/  IMAD.MOV.U32 R8, RZ, RZ, R5 ;  /* 0x000000ffff087224 */ /* 0x000fe400078e0005 */
[----:B------:R-:W-:-:S07]  /*99c0*/  DFMA R40, R40, R38, R40 ;  /* 0x000000262828722b */ /* 0x000fce0000000028 */
[----:B------:R-:W-:Y:S01]  /*99d0*/  @!P2 LOP3.LUT R8, R37, 0x7ff00000, RZ, 0xc0, !PT ;  /* 0x7ff000002508a812 */ /* 0x000fe200078ec0ff */
[----:B------:R-:W-:-:S03]  /*99e0*/  DMUL R38, R40, R36 ;  /* 0x0000002428267228 */ /* 0x000fc60000000000 */
[----:B------:R-:W-:-:S04]  /*99f0*/  IADD3 R9, PT, PT, R8, -0x1, RZ ;  /* 0xffffffff08097810 */ /* 0x000fc80007ffe0ff */
[----:B------:R-:W-:Y:S01]  /*9a00*/  ISETP.GT.U32.AND P0, PT, R9, 0x7feffffe, PT ;  /* 0x7feffffe0900780c */ /* 0x000fe20003f04070 */
[----:B------:R-:W-:Y:S01]  /*9a10*/  VIADD R9, R7, 0xffffffff ;  /* 0xffffffff07097836 */ /* 0x000fe20000000000 */
[----:B------:R-:W-:-:S04]  /*9a20*/  DFMA R42, R38, -R22, R36 ;  /* 0x80000016262a722b */ /* 0x000fc80000000024 */
[----:B------:R-:W-:-:S04]  /*9a30*/  ISETP.GT.U32.OR P0, PT, R9, 0x7feffffe, P0 ;  /* 0x7feffffe0900780c */ /* 0x000fc80000704470 */
[----:B------:R-:W-:-:S09]  /*9a40*/  DFMA R38, R40, R42, R38 ;  /* 0x0000002a2826722b */ /* 0x000fd20000000026 */
[----:B------:R-:W-:Y:S05]  /*9a50*/  @P0 BRA `(.L_x_178) ;  /* 0x0000000000740947 */ /* 0x000fea0003800000 */
[----:B------:R-:W-:-:S04]  /*9a60*/  LOP3.LUT R7, R25, 0x7ff00000, RZ, 0xc0, !PT ;  /* 0x7ff0000019077812 */ /* 0x000fc800078ec0ff */
[CC--:B------:R-:W-:Y:S02]  /*9a70*/  VIADDMNMX R8, R5.reuse, -R7.reuse, 0xb9600000, !PT ;  /* 0xb960000005087446 */ /* 0x0c0fe40007800907 */
[----:B------:R-:W-:Y:S02]  /*9a80*/  ISETP.GE.U32.AND P0, PT, R5, R7, PT ;  /* 0x000000070500720c */ /* 0x000fe40003f06070 */
[----:B------:R-:W-:Y:S02]  /*9a90*/  VIMNMX R8, PT, PT, R8, 0x46a00000, PT ;  /* 0x46a0000008087848 */ /* 0x000fe40003fe0100 */
[----:B------:R-:W-:-:S05]  /*9aa0*/  SEL R6, R6, 0x63400000, !P0 ;  /* 0x6340000006067807 */ /* 0x000fca0004000000 */
[----:B------:R-:W-:Y:S02]  /*9ab0*/  IMAD.IADD R6, R8, 0x1, -R6 ;  /* 0x0000000108067824 */ /* 0x000fe400078e0a06 */
[----:B------:R-:W-:-:S03]  /*9ac0*/  IMAD.MOV.U32 R8, RZ, RZ, RZ ;  /* 0x000000ffff087224 */ /* 0x000fc600078e00ff */
[----:B------:R-:W-:-:S06]  /*9ad0*/  IADD3 R9, PT, PT, R6, 0x7fe00000, RZ ;  /* 0x7fe0000006097810 */ /* 0x000fcc0007ffe0ff */
[----:B------:R-:W-:-:S10]  /*9ae0*/  DMUL R40, R38, R8 ;  /* 0x0000000826287228 */ /* 0x000fd40000000000 */
[----:B------:R-:W-:-:S13]  /*9af0*/  FSETP.GTU.AND P0, PT, |R41|, 1.469367938527859385e-39, PT ;  /* 0x001000002900780b */ /* 0x000fda0003f0c200 */
[----:B------:R-:W-:Y:S05]  /*9b00*/  @P0 BRA `(.L_x_179) ;  /* 0x0000000000a80947 */ /* 0x000fea0003800000 */
[----:B------:R-:W-:-:S06]  /*9b10*/  DFMA R22, R38, -R22, R36 ;  /* 0x800000162616722b */ /* 0x000fcc0000000024 */
[----:B------:R-:W-:-:S04]  /*9b20*/  IMAD.MOV.U32 R22, RZ, RZ, RZ ;  /* 0x000000ffff167224 */ /* 0x000fc800078e00ff */
[C---:B------:R-:W-:Y:S02]  /*9b30*/  FSETP.NEU.AND P0, PT, R23.reuse, RZ, PT ;  /* 0x000000ff1700720b */ /* 0x040fe40003f0d000 */
[----:B------:R-:W-:-:S04]  /*9b40*/  LOP3.LUT R24, R23, 0x80000000, R25, 0x48, !PT ;  /* 0x8000000017187812 */ /* 0x000fc800078e4819 */
[----:B------:R-:W-:-:S07]  /*9b50*/  LOP3.LUT R23, R24, R9, RZ, 0xfc, !PT ;  /* 0x0000000918177212 */ /* 0x000fce00078efcff */
[----:B------:R-:W-:Y:S05]  /*9b60*/  @!P0 BRA `(.L_x_179) ;  /* 0x0000000000908947 */ /* 0x000fea0003800000 */
[C---:B------:R-:W-:Y:S01]  /*9b70*/  IADD3 R9, PT, PT, -R6.reuse, RZ, RZ ;  /* 0x000000ff06097210 */ /* 0x040fe20007ffe1ff */
[----:B------:R-:W-:Y:S01]  /*9b80*/  IMAD.MOV.U32 R8, RZ, RZ, RZ ;  /* 0x000000ffff087224 */ /* 0x000fe200078e00ff */
[----:B------:R-:W-:-:S05]  /*9b90*/  IADD3 R6, PT, PT, -R6, -0x43300000, RZ ;  /* 0xbcd0000006067810 */ /* 0x000fca0007ffe1ff */
[----:B------:R-:W-:Y:S02]  /*9ba0*/  DFMA R8, R40, -R8, R38 ;  /* 0x800000082808722b */ /* 0x000fe40000000026 */
[----:B------:R-:W-:-:S08]  /*9bb0*/  DMUL.RP R38, R38, R22 ;  /* 0x0000001626267228 */ /* 0x000fd00000008000 */
[----:B------:R-:W-:Y:S02]  /*9bc0*/  FSETP.NEU.AND P0, PT, |R9|, R6, PT ;  /* 0x000000060900720b */ /* 0x000fe40003f0d200 */
[----:B------:R-:W-:Y:S02]  /*9bd0*/  LOP3.LUT R24, R39, R24, RZ, 0x3c, !PT ;  /* 0x0000001827187212 */ /* 0x000fe400078e3cff */
[----:B------:R-:W-:Y:S02]  /*9be0*/  FSEL R5, R38, R40, !P0 ;  /* 0x0000002826057208 */ /* 0x000fe40004000000 */
[----:B------:R-:W-:-:S03]  /*9bf0*/  FSEL R24, R24, R41, !P0 ;  /* 0x0000002918187208 */ /* 0x000fc60004000000 */
[----:B------:R-:W-:Y:S01]  /*9c00*/  IMAD.MOV.U32 R40, RZ, RZ, R5 ;  /* 0x000000ffff287224 */ /* 0x000fe200078e0005 */
[----:B------:R-:W-:Y:S01]  /*9c10*/  MOV R41, R24 ;  /* 0x0000001800297202 */ /* 0x000fe20000000f00 */
[----:B------:R-:W-:Y:S06]  /*9c20*/  BRA `(.L_x_179) ;  /* 0x0000000000607947 */ /* 0x000fec0003800000 */
.L_x_178:
        /* <DEDUP_REMOVED lines=12> */
[----:B------:R-:W-:Y:S01]  /*9cf0*/  @!P0 IMAD.MOV.U32 R41, RZ, RZ, R24 ;  /* 0x000000ffff298224 */ /* 0x000fe200078e0018 */
[----:B------:R-:W-:Y:S01]  /*9d00*/  @!P0 MOV R40, RZ ;  /* 0x000000ff00288202 */ /* 0x000fe20000000f00 */
[----:B------:R-:W-:Y:S01]  /*9d10*/  @P0 IMAD.MOV.U32 R40, RZ, RZ, RZ ;  /* 0x000000ffff280224 */ /* 0x000fe200078e00ff */
[----:B------:R-:W-:Y:S01]  /*9d20*/  @P0 MOV R41, R5 ;  /* 0x0000000500290202 */ /* 0x000fe20000000f00 */
[----:B------:R-:W-:Y:S06]  /*9d30*/  BRA `(.L_x_179) ;  /* 0x00000000001c7947 */ /* 0x000fec0003800000 */
.L_x_181:
[----:B------:R-:W-:Y:S01]  /*9d40*/  LOP3.LUT R5, R25, 0x80000, RZ, 0xfc, !PT ;  /* 0x0008000019057812 */ /* 0x000fe200078efcff */
[----:B------:R-:W-:-:S04]  /*9d50*/  IMAD.MOV.U32 R40, RZ, RZ, R24 ;  /* 0x000000ffff287224 */ /* 0x000fc800078e0018 */
[----:B------:R-:W-:Y:S01]  /*9d60*/  IMAD.MOV.U32 R41, RZ, RZ, R5 ;  /* 0x000000ffff297224 */ /* 0x000fe200078e0005 */
[----:B------:R-:W-:Y:S06]  /*9d70*/  BRA `(.L_x_179) ;  /* 0x00000000000c7947 */ /* 0x000fec0003800000 */
.L_x_180:
[----:B------:R-:W-:Y:S02]  /*9d80*/  LOP3.LUT R5, R35, 0x80000, RZ, 0xfc, !PT ;  /* 0x0008000023057812 */ /* 0x000fe400078efcff */
[----:B------:R-:W-:-:S03]  /*9d90*/  MOV R40, R34 ;  /* 0x0000002200287202 */ /* 0x000fc60000000f00 */
[----:B------:R-:W-:-:S07]  /*9da0*/  IMAD.MOV.U32 R41, RZ, RZ, R5 ;  /* 0x000000ffff297224 */ /* 0x000fce00078e0005 */
.L_x_179:
[----:B------:R-:W-:Y:S05]  /*9db0*/  BSYNC.RECONVERGENT B0 ;  /* 0x0000000000007941 */ /* 0x000fea0003800200 */
.L_x_177:
[----:B------:R-:W-:Y:S01]  /*9dc0*/  IMAD.MOV.U32 R8, RZ, RZ, R4 ;  /* 0x000000ffff087224 */ /* 0x000fe200078e0004 */
[----:B------:R-:W-:Y:S01]  /*9dd0*/  MOV R5, R41 ;  /* 0x0000002900057202 */ /* 0x000fe20000000f00 */
[----:B------:R-:W-:Y:S02]  /*9de0*/  IMAD.MOV.U32 R9, RZ, RZ, 0x0 ;  /* 0x00000000ff097424 */ /* 0x000fe400078e00ff */
[----:B------:R-:W-:Y:S02]  /*9df0*/  IMAD.MOV.U32 R6, RZ, RZ, R40 ;  /* 0x000000ffff067224 */ /* 0x000fe400078e0028 */
[----:B------:R-:W-:Y:S05]  /*9e00*/  RET.REL.NODEC R8 `(_Z12naiveCalcAccP4Boidi) ;  /* 0xffffff60087c7950 */ /* 0x000fea0003c3ffff */
        .weak           $__internal_3_$__cuda_sm20_dsqrt_rn_f64_mediumpath_v1
        .type           $__internal_3_$__cuda_sm20_dsqrt_rn_f64_mediumpath_v1,@function
        .size           $__internal_3_$__cuda_sm20_dsqrt_rn_f64_mediumpath_v1,(.L_x_190 - $__internal_3_$__cuda_sm20_dsqrt_rn_f64_mediumpath_v1)
$__internal_3_$__cuda_sm20_dsqrt_rn_f64_mediumpath_v1:
[----:B------:R-:W-:Y:S01]  /*9e10*/  ISETP.GE.U32.AND P0, PT, R23, -0x3400000, PT ;  /* 0xfcc000001700780c */ /* 0x000fe20003f06070 */
[----:B------:R-:W-:Y:S01]  /*9e20*/  BSSY.RECONVERGENT B0, `(.L_x_182) ;  /* 0x0000029000007945 */ /* 0x000fe20003800200 */
[-C--:B------:R-:W-:Y:S02]  /*9e30*/  LOP3.LUT R25, R25, R24.reuse, RZ, 0x3c, !PT ;  /* 0x0000001819197212 */ /* 0x080fe400078e3cff */
[----:B------:R-:W-:Y:S01]  /*9e40*/  MOV R23, R9 ;  /* 0x0000000900177202 */ /* 0x000fe20000000f00 */
[----:B------:R-:W-:Y:S01]  /*9e50*/  IMAD.MOV.U32 R9, RZ, RZ, R8 ;  /* 0x000000ffff097224 */ /* 0x000fe200078e0008 */
[----:B------:R-:W-:Y:S01]  /*9e60*/  LOP3.LUT R24, R25, R24, RZ, 0x3c, !PT ;  /* 0x0000001819187212 */ /* 0x000fe200078e3cff */
[----:B------:R-:W-:-:S03]  /*9e70*/  IMAD.MOV.U32 R8, RZ, RZ, R4 ;  /* 0x000000ffff087224 */ /* 0x000fc600078e0004 */
[----:B------:R-:W-:-:S03]  /*9e80*/  LOP3.LUT R25, R25, R24, RZ, 0x3c, !PT ;  /* 0x0000001819197212 */ /* 0x000fc600078e3cff */
[----:B------:R-:W-:Y:S05]  /*9e90*/  @!P0 BRA `(.L_x_183) ;  /* 0x0000000000208947 */ /* 0x000fea0003800000 */
[----:B------:R-:W-:-:S10]  /*9ea0*/  DFMA.RM R8, R22, R8, R6 ;  /* 0x000000081608722b */ /* 0x000fd40000004006 */
[----:B------:R-:W-:-:S04]  /*9eb0*/  IADD3 R6, P0, PT, R8, 0x1, RZ ;  /* 0x0000000108067810 */ /* 0x000fc80007f1e0ff */
[----:B------:R-:W-:-:S06]  /*9ec0*/  IADD3.X R7, PT, PT, RZ, R9, RZ, P0, !PT ;  /* 0x00000009ff077210 */ /* 0x000fcc00007fe4ff */
[----:B------:R-:W-:-:S08]  /*9ed0*/  DFMA.RP R24, -R8, R6, R24 ;  /* 0x000000060818722b */ /* 0x000fd00000008118 */
[----:B------:R-:W-:-:S06]  /*9ee0*/  DSETP.GT.AND P0, PT, R24, RZ, PT ;  /* 0x000000ff1800722a */ /* 0x000fcc0003f04000 */
[----:B------:R-:W-:Y:S02]  /*9ef0*/  FSEL R6, R6, R8, P0 ;  /* 0x0000000806067208 */ /* 0x000fe40000000000 */
[----:B------:R-:W-:Y:S01]  /*9f00*/  FSEL R7, R7, R9, P0 ;  /* 0x0000000907077208 */ /* 0x000fe20000000000 */
[----:B------:R-:W-:Y:S06]  /*9f10*/  BRA `(.L_x_184) ;  /* 0x0000000000647947 */ /* 0x000fec0003800000 */
.L_x_183:
        /* <DEDUP_REMOVED lines=9> */
[----:B------:R-:W-:Y:S01]  /*9fb0*/  MOV R22, RZ ;  /* 0x000000ff00167202 */ /* 0x000fe20000000f00 */
[----:B------:R-:W-:Y:S02]  /*9fc0*/  IMAD.MOV.U32 R6, RZ, RZ, 0x0 ;  /* 0x00000000ff067424 */ /* 0x000fe400078e00ff */
[----:B------:R-:W-:Y:S02]  /*9fd0*/  IMAD.MOV.U32 R7, RZ, RZ, 0x3fd80000 ;  /* 0x3fd80000ff077424 */ /* 0x000fe400078e00ff */
[----:B------:R-:W0:Y:S02]  /*9fe0*/  MUFU.RSQ64H R23, R25 ;  /* 0x0000001900177308 */ /* 0x000e240000001c00 */
[----:B0-----:R-:W-:-:S08]  /*9ff0*/  DMUL R8, R22, R22 ;  /* 0x0000001616087228 */ /* 0x001fd00000000000 */
[----:B------:R-:W-:-:S08]  /*a000*/  DFMA R8, R24, -R8, 1 ;  /* 0x3ff000001808742b */ /* 0x000fd00000000808 */
[----:B------:R-:W-:Y:S02]  /*a010*/  DFMA R6, R8, R6, 0.5 ;  /* 0x3fe000000806742b */ /* 0x000fe40000000006 */
[----:B------:R-:W-:-:S08]  /*a020*/  DMUL R8, R22, R8 ;  /* 0x0000000816087228 */ /* 0x000fd00000000000 */
[----:B------:R-:W-:-:S08]  /*a030*/  DFMA R8, R6, R8, R22 ;  /* 0x000000080608722b */ /* 0x000fd00000000016 */
[----:B------:R-:W-:Y:S02]  /*a040*/  DMUL R6, R24, R8 ;  /* 0x0000000818067228 */ /* 0x000fe40000000000 */
[----:B------:R-:W-:-:S06]  /*a050*/  IADD3 R9, PT, PT, R9, -0x100000, RZ ;  /* 0xfff0000009097810 */ /* 0x000fcc0007ffe0ff */
[----:B------:R-:W-:-:S08]  /*a060*/  DFMA R24, R6, -R6, R24 ;  /* 0x800000060618722b */ /* 0x000fd00000000018 */
[----:B------:R-:W-:-:S10]  /*a070*/  DFMA R6, R8, R24, R6 ;  /* 0x000000180806722b */ /* 0x000fd40000000006 */
[----:B------:R-:W-:Y:S01]  /*a080*/  VIADD R7, R7, 0xfcb00000 ;  /* 0xfcb0000007077836 */ /* 0x000fe20000000000 */
[----:B------:R-:W-:Y:S06]  /*a090*/  BRA `(.L_x_184) ;  /* 0x0000000000047947 */ /* 0x000fec0003800000 */
.L_x_185:
[----:B------:R-:W-:-:S11]  /*a0a0*/  DADD R6, R24, R24 ;  /* 0x0000000018067229 */ /* 0x000fd60000000018 */
.L_x_184:
[----:B------:R-:W-:Y:S05]  /*a0b0*/  BSYNC.RECONVERGENT B0 ;  /* 0x0000000000007941 */ /* 0x000fea0003800200 */
.L_x_182:
[----:B------:R-:W-:Y:S02]  /*a0c0*/  HFMA2 R9, -RZ, RZ, 0, 0 ;  /* 0x00000000ff097431 */ /* 0x000fe400000001ff */
[----:B------:R-:W-:Y:S01]  /*a0d0*/  IMAD.MOV.U32 R8, RZ, RZ, R5 ;  /* 0x000000ffff087224 */ /* 0x000fe200078e0005 */
[----:B------:R-:W-:-:S03]  /*a0e0*/  MOV R4, R6 ;  /* 0x0000000600047202 */ /* 0x000fc60000000f00 */
[----:B------:R-:W-:Y:S05]  /*a0f0*/  RET.REL.NODEC R8 `(_Z12naiveCalcAccP4Boidi) ;  /* 0xffffff5c08c07950 */ /* 0x000fea0003c3ffff */
.L_x_186:
        /* <DEDUP_REMOVED lines=16> */
.L_x_190:


//--------------------- .nv.shared.reserved.0     --------------------------
	.section	.nv.shared.reserved.0,"aw",@nobits
	.weak		__nv_reservedSMEM_offset_0_alias
	.size		__nv_reservedSMEM_offset_0_alias, 0, 64
	.other		__nv_reservedSMEM_offset_0_alias,@"STO_CUDA_RESERVED_SHARED STV_DEFAULT"
__nv_reservedSMEM_offset_0_alias:
	.zero		0
	.zero		64


//--------------------- .nv.constant0._Z16naiveUpdateBoidsP4Boidii --------------------------
	.section	.nv.constant0._Z16naiveUpdateBoidsP4Boidii,"a",@progbits
	.sectionflags	@""
	.align	4
.nv.constant0._Z16naiveUpdateBoidsP4Boidii:
	.zero		912


//--------------------- .nv.constant0._Z12naiveCalcAccP4Boidi --------------------------
	.section	.nv.constant0._Z12naiveCalcAccP4Boidi,"a",@progbits
	.sectionflags	@""
	.align	4
.nv.constant0._Z12naiveCalcAccP4Boidi:
	.zero		908


//--------------------- SYMBOLS --------------------------

	.type		.nv.reservedSmem.offset0,@object
	.size		.nv.reservedSmem.offset0,0x4
